	.target	sm_90a

	.elftype	@"ET_EXEC"


//--------------------- .note.nv.tkinfo           --------------------------
	.section	.note.nv.tkinfo,"",@"SHT_NOTE"
	.sectionflags	@"SHF_NOTE_NV_TKINFO"
	.tkinfo
        /*0018*/ 	.word	0x00000002
        /*0030*/ 	.string	""
        /*0030*/ 	.string	"ptxas"
        /*0030*/ 	.string	"Cuda compilation tools, release 13.0, V13.0.88"
        /*0030*/ 	.string	"Build cuda_13.0.r13.0/compiler.36424714_0"
        /*0030*/ 	.string	"-arch sm_90a -m 64 "



//--------------------- .note.nv.cuinfo           --------------------------
	.section	.note.nv.cuinfo,"",@"SHT_NOTE"
	.sectionflags	@"SHF_NOTE_NV_CUINFO"
        /*0018*/ 	.short	0x0002
        /*001a*/ 	.short	0x005a
        /*001c*/ 	.short	0x0082
	.zero		2


//--------------------- .nv.info                  --------------------------
	.section	.nv.info,"",@"SHT_CUDA_INFO"
	.align	4


	//----- nvinfo : EIATTR_REGCOUNT
	.align		4
        /*0000*/ 	.byte	0x04, 0x2f
        /*0002*/ 	.short	(.L_12 - .L_11)
	.align		4
.L_11:
        /*0004*/ 	.word	index@(_ZN7cutlass13device_kernelINS_4conv6kernel13ConvUniversalINS1_16ConvProblemShapeILNS1_8OperatorE0ELi3EEENS1_10collective14CollectiveConvINS1_46MainloopSm90TmaGmmaWarpSpecializedImplicitGemmILS5_0ELi28ELi3EN4cute5tupleIJNSA_1CILi2EEENSC_ILi1EEESE_EEENS1_36KernelImplicitTmaWarpSpecializedSm90ELi1EEENSB_IJNSC_ILi64EEESI_NSB_IJNSC_ILi32EEEEEEEEENS_6half_tESM_NSA_8TiledMMAINSA_8MMA_AtomIJNSA_4SM904GMMA25MMA_64x64x16_F32F16F16_SSILNSQ_5MajorE0ELSS_0ELNSQ_7ScaleInE1ELST_1EEEEEENSA_6LayoutINSB_IJSE_SE_SE_EEENSB_IJNSC_ILi0EEESY_SY_EEEEENSB_IJNSA_10UnderscoreES11_S11_EEEEENS7_6detail26Sm90ImplicitGemmTileTraitsINSA_20SM90_TMA_LOAD_IM2COLENSA_14ComposedLayoutINSA_7SwizzleILi2ELi4ELi3EEENSA_18smem_ptr_flag_bitsILi16EEENSW_INSB_IJNSB_IJNSC_ILi8EEES1C_EEENSB_IJSJ_SE_EEENSB_IJSE_NSC_ILi28EEEEEEEEENSB_IJNSB_IJSJ_NSC_ILi256EEEEEENSB_IJSE_SY_EEENSB_IJSY_NSC_ILi2048EEEEEEEEEEEEEvEENS15_INSA_23SM90_TMA_LOAD_MULTICASTES1P_vEEEENS_8epilogue10collective6detail29Sm90TmaWarpSpecializedAdapterINS1V_15DefaultEpilogueISM_NSB_IJNSB_IJllllEEESE_SY_EEES20_NS1U_6thread17LinearCombinationISM_Li1EffLNS21_9ScaleType4KindE0ELNS_15FloatRoundStyleE2ESM_EENS_4gemm15EpilogueDefaultEEEEEvvEEEEvNT_6ParamsE)
        /*0008*/ 	.word	0x0000003a


	//----- nvinfo : EIATTR_FRAME_SIZE
	.align		4
.L_12:
        /*000c*/ 	.byte	0x04, 0x11
        /*000e*/ 	.short	(.L_14 - .L_13)
	.align		4
.L_13:
        /*0010*/ 	.word	index@(_ZN7cutlass13device_kernelINS_4conv6kernel13ConvUniversalINS1_16ConvProblemShapeILNS1_8OperatorE0ELi3EEENS1_10collective14CollectiveConvINS1_46MainloopSm90TmaGmmaWarpSpecializedImplicitGemmILS5_0ELi28ELi3EN4cute5tupleIJNSA_1CILi2EEENSC_ILi1EEESE_EEENS1_36KernelImplicitTmaWarpSpecializedSm90ELi1EEENSB_IJNSC_ILi64EEESI_NSB_IJNSC_ILi32EEEEEEEEENS_6half_tESM_NSA_8TiledMMAINSA_8MMA_AtomIJNSA_4SM904GMMA25MMA_64x64x16_F32F16F16_SSILNSQ_5MajorE0ELSS_0ELNSQ_7ScaleInE1ELST_1EEEEEENSA_6LayoutINSB_IJSE_SE_SE_EEENSB_IJNSC_ILi0EEESY_SY_EEEEENSB_IJNSA_10UnderscoreES11_S11_EEEEENS7_6detail26Sm90ImplicitGemmTileTraitsINSA_20SM90_TMA_LOAD_IM2COLENSA_14ComposedLayoutINSA_7SwizzleILi2ELi4ELi3EEENSA_18smem_ptr_flag_bitsILi16EEENSW_INSB_IJNSB_IJNSC_ILi8EEES1C_EEENSB_IJSJ_SE_EEENSB_IJSE_NSC_ILi28EEEEEEEEENSB_IJNSB_IJSJ_NSC_ILi256EEEEEENSB_IJSE_SY_EEENSB_IJSY_NSC_ILi2048EEEEEEEEEEEEEvEENS15_INSA_23SM90_TMA_LOAD_MULTICASTES1P_vEEEENS_8epilogue10collective6detail29Sm90TmaWarpSpecializedAdapterINS1V_15DefaultEpilogueISM_NSB_IJNSB_IJllllEEESE_SY_EEES20_NS1U_6thread17LinearCombinationISM_Li1EffLNS21_9ScaleType4KindE0ELNS_15FloatRoundStyleE2ESM_EENS_4gemm15EpilogueDefaultEEEEEvvEEEEvNT_6ParamsE)
        /*0014*/ 	.word	0x00000000


	//----- nvinfo : EIATTR_MIN_STACK_SIZE
	.align		4
.L_14:
        /*0018*/ 	.byte	0x04, 0x12
        /*001a*/ 	.short	(.L_16 - .L_15)
	.align		4
.L_15:
        /*001c*/ 	.word	index@(_ZN7cutlass13device_kernelINS_4conv6kernel13ConvUniversalINS1_16ConvProblemShapeILNS1_8OperatorE0ELi3EEENS1_10collective14CollectiveConvINS1_46MainloopSm90TmaGmmaWarpSpecializedImplicitGemmILS5_0ELi28ELi3EN4cute5tupleIJNSA_1CILi2EEENSC_ILi1EEESE_EEENS1_36KernelImplicitTmaWarpSpecializedSm90ELi1EEENSB_IJNSC_ILi64EEESI_NSB_IJNSC_ILi32EEEEEEEEENS_6half_tESM_NSA_8TiledMMAINSA_8MMA_AtomIJNSA_4SM904GMMA25MMA_64x64x16_F32F16F16_SSILNSQ_5MajorE0ELSS_0ELNSQ_7ScaleInE1ELST_1EEEEEENSA_6LayoutINSB_IJSE_SE_SE_EEENSB_IJNSC_ILi0EEESY_SY_EEEEENSB_IJNSA_10UnderscoreES11_S11_EEEEENS7_6detail26Sm90ImplicitGemmTileTraitsINSA_20SM90_TMA_LOAD_IM2COLENSA_14ComposedLayoutINSA_7SwizzleILi2ELi4ELi3EEENSA_18smem_ptr_flag_bitsILi16EEENSW_INSB_IJNSB_IJNSC_ILi8EEES1C_EEENSB_IJSJ_SE_EEENSB_IJSE_NSC_ILi28EEEEEEEEENSB_IJNSB_IJSJ_NSC_ILi256EEEEEENSB_IJSE_SY_EEENSB_IJSY_NSC_ILi2048EEEEEEEEEEEEEvEENS15_INSA_23SM90_TMA_LOAD_MULTICASTES1P_vEEEENS_8epilogue10collective6detail29Sm90TmaWarpSpecializedAdapterINS1V_15DefaultEpilogueISM_NSB_IJNSB_IJllllEEESE_SY_EEES20_NS1U_6thread17LinearCombinationISM_Li1EffLNS21_9ScaleType4KindE0ELNS_15FloatRoundStyleE2ESM_EENS_4gemm15EpilogueDefaultEEEEEvvEEEEvNT_6ParamsE)
        /*0020*/ 	.word	0x00000000
.L_16:


//--------------------- .nv.compat                --------------------------
	.section	.nv.compat,"",@"SHT_CUDA_COMPAT_INFO"
	.align	4
        /*0000*/ 	.byte	0x02, 0x09, 0x01, 0x00, 0x02, 0x02, 0x04, 0x00, 0x02, 0x05, 0x05, 0x00, 0x03, 0x07, 0x01, 0x01
        /*0010*/ 	.byte	0x02, 0x03, 0x01, 0x00, 0x02, 0x06, 0x01, 0x00, 0x04, 0x0b, 0x08, 0x00, 0x00, 0x00, 0x00, 0x00
        /*0020*/ 	.byte	0x00, 0x00, 0x00, 0x00


//--------------------- .nv.info._ZN7cutlass13device_kernelINS_4conv6kernel13ConvUniversalINS1_16ConvProblemShapeILNS1_8OperatorE0ELi3EEENS1_10collective14CollectiveConvINS1_46MainloopSm90TmaGmmaWarpSpecializedImplicitGemmILS5_0ELi28ELi3EN4cute5tupleIJNSA_1CILi2EEENSC_ILi1EEESE_EEENS1_36KernelImplicitTmaWarpSpecializedSm90ELi1EEENSB_IJNSC_ILi64EEESI_NSB_IJNSC_ILi32EEEEEEEEENS_6half_tESM_NSA_8TiledMMAINSA_8MMA_AtomIJNSA_4SM904GMMA25MMA_64x64x16_F32F16F16_SSILNSQ_5MajorE0ELSS_0ELNSQ_7ScaleInE1ELST_1EEEEEENSA_6LayoutINSB_IJSE_SE_SE_EEENSB_IJNSC_ILi0EEESY_SY_EEEEENSB_IJNSA_10UnderscoreES11_S11_EEEEENS7_6detail26Sm90ImplicitGemmTileTraitsINSA_20SM90_TMA_LOAD_IM2COLENSA_14ComposedLayoutINSA_7SwizzleILi2ELi4ELi3EEENSA_18smem_ptr_flag_bitsILi16EEENSW_INSB_IJNSB_IJNSC_ILi8EEES1C_EEENSB_IJSJ_SE_EEENSB_IJSE_NSC_ILi28EEEEEEEEENSB_IJNSB_IJSJ_NSC_ILi256EEEEEENSB_IJSE_SY_EEENSB_IJSY_NSC_ILi2048EEEEEEEEEEEEEvEENS15_INSA_23SM90_TMA_LOAD_MULTICASTES1P_vEEEENS_8epilogue10collective6detail29Sm90TmaWarpSpecializedAdapterINS1V_15DefaultEpilogueISM_NSB_IJNSB_IJllllEEESE_SY_EEES20_NS1U_6thread17LinearCombinationISM_Li1EffLNS21_9ScaleType4KindE0ELNS_15FloatRoundStyleE2ESM_EENS_4gemm15EpilogueDefaultEEEEEvvEEEEvNT_6ParamsE --------------------------
	.section	.nv.info._ZN7cutlass13device_kernelINS_4conv6kernel13ConvUniversalINS1_16ConvProblemShapeILNS1_8OperatorE0ELi3EEENS1_10collective14CollectiveConvINS1_46MainloopSm90TmaGmmaWarpSpecializedImplicitGemmILS5_0ELi28ELi3EN4cute5tupleIJNSA_1CILi2EEENSC_ILi1EEESE_EEENS1_36KernelImplicitTmaWarpSpecializedSm90ELi1EEENSB_IJNSC_ILi64EEESI_NSB_IJNSC_ILi32EEEEEEEEENS_6half_tESM_NSA_8TiledMMAINSA_8MMA_AtomIJNSA_4SM904GMMA25MMA_64x64x16_F32F16F16_SSILNSQ_5MajorE0ELSS_0ELNSQ_7ScaleInE1ELST_1EEEEEENSA_6LayoutINSB_IJSE_SE_SE_EEENSB_IJNSC_ILi0EEESY_SY_EEEEENSB_IJNSA_10UnderscoreES11_S11_EEEEENS7_6detail26Sm90ImplicitGemmTileTraitsINSA_20SM90_TMA_LOAD_IM2COLENSA_14ComposedLayoutINSA_7SwizzleILi2ELi4ELi3EEENSA_18smem_ptr_flag_bitsILi16EEENSW_INSB_IJNSB_IJNSC_ILi8EEES1C_EEENSB_IJSJ_SE_EEENSB_IJSE_NSC_ILi28EEEEEEEEENSB_IJNSB_IJSJ_NSC_ILi256EEEEEENSB_IJSE_SY_EEENSB_IJSY_NSC_ILi2048EEEEEEEEEEEEEvEENS15_INSA_23SM90_TMA_LOAD_MULTICASTES1P_vEEEENS_8epilogue10collective6detail29Sm90TmaWarpSpecializedAdapterINS1V_15DefaultEpilogueISM_NSB_IJNSB_IJllllEEESE_SY_EEES20_NS1U_6thread17LinearCombinationISM_Li1EffLNS21_9ScaleType4KindE0ELNS_15FloatRoundStyleE2ESM_EENS_4gemm15EpilogueDefaultEEEEEvvEEEEvNT_6ParamsE,"",@"SHT_CUDA_INFO"
	.sectionflags	@""
	.align	4


	//----- nvinfo : EIATTR_CUDA_API_VERSION
	.align		4
        /*0000*/ 	.byte	0x04, 0x37
        /*0002*/ 	.short	(.L_18 - .L_17)
.L_17:
        /*0004*/ 	.word	0x00000082


	//----- nvinfo : EIATTR_KPARAM_INFO
	.align		4
.L_18:
        /*0008*/ 	.byte	0x04, 0x17
        /*000a*/ 	.short	(.L_20 - .L_19)
.L_19:
        /*000c*/ 	.word	0x00000000
        /*0010*/ 	.short	0x0000
        /*0012*/ 	.short	0x0070
        /*0014*/ 	.byte	0x00, 0xf0, 0x01, 0x10


	//----- nvinfo : EIATTR_SPARSE_MMA_MASK
	.align		4
.L_20:
        /*0018*/ 	.byte	0x03, 0x50
        /*001a*/ 	.short	0x0000


	//----- nvinfo : EIATTR_MAXREG_COUNT
	.align		4
        /*001c*/ 	.byte	0x03, 0x1b
        /*001e*/ 	.short	0x00ff


	//----- nvinfo : EIATTR_NUM_BARRIERS
	.align		4
        /*0020*/ 	.byte	0x02, 0x4c
        /*0022*/ 	.byte	0x01
	.zero		1


	//----- nvinfo : EIATTR_MERCURY_ISA_VERSION
	.align		4
        /*0024*/ 	.byte	0x03, 0x5f
        /*0026*/ 	.short	0x0101


	//----- nvinfo : EIATTR_COOP_GROUP_MASK_REGIDS
	.align		4
        /*0028*/ 	.byte	0x04, 0x29
        /*002a*/ 	.short	(.L_22 - .L_21)


	//   ....[0]....
.L_21:
        /*002c*/ 	.word	0xffffffff


	//   ....[1]....
        /*0030*/ 	.word	0xffffffff


	//   ....[2]....
        /*0034*/ 	.word	0xffffffff


	//   ....[3]....
        /*0038*/ 	.word	0xffffffff


	//----- nvinfo : EIATTR_COOP_GROUP_INSTR_OFFSETS
	.align		4
.L_22:
        /*003c*/ 	.byte	0x04, 0x28
        /*003e*/ 	.short	(.L_24 - .L_23)


	//   ....[0]....
.L_23:
        /*0040*/ 	.word	0x00000070


	//   ....[1]....
        /*0044*/ 	.word	0x00000080


	//   ....[2]....
        /*0048*/ 	.word	0x00000140


	//   ....[3]....
        /*004c*/ 	.word	0x000009d0


	//----- nvinfo : EIATTR_MBARRIER_INSTR_OFFSETS
	.align		4
.L_24:
        /*0050*/ 	.byte	0x04, 0x39
        /*0052*/ 	.short	(.L_26 - .L_25)


	//   ....[0]....
.L_25:
        /*0054*/ 	.word	0x00000310
        /*0058*/ 	.word	0x000000ff
        /*005c*/ 	.word	0x00038000
        /*0060*/ 	.short	0x0100
        /*0062*/ 	.byte	0x08
	.zero		1


	//   ....[1]....
        /*0064*/ 	.word	0x00000320
        /*0068*/ 	.word	0x000000ff
        /*006c*/ 	.word	0x000380e0
        /*0070*/ 	.short	0x0100
        /*0072*/ 	.byte	0x08
	.zero		1


	//   ....[2]....
        /*0074*/ 	.word	0x00000330
        /*0078*/ 	.word	0x000000ff
        /*007c*/ 	.word	0x00038008
        /*0080*/ 	.short	0x0100
        /*0082*/ 	.byte	0x08
	.zero		1


	//   ....[3]....
        /*0084*/ 	.word	0x00000340
        /*0088*/ 	.word	0x000000ff
        /*008c*/ 	.word	0x000380e8
        /*0090*/ 	.short	0x0100
        /*0092*/ 	.byte	0x08
	.zero		1


	//   ....[4]....
        /*0094*/ 	.word	0x00000350
        /*0098*/ 	.word	0x000000ff
        /*009c*/ 	.word	0x00038010
        /*00a0*/ 	.short	0x0100
        /*00a2*/ 	.byte	0x08
	.zero		1


	//   ....[5]....
        /*00a4*/ 	.word	0x00000360
        /*00a8*/ 	.word	0x000000ff
        /*00ac*/ 	.word	0x000380f0
        /*00b0*/ 	.short	0x0100
        /*00b2*/ 	.byte	0x08
	.zero		1


	//   ....[6]....
        /*00b4*/ 	.word	0x00000370
        /*00b8*/ 	.word	0x000000ff
        /*00bc*/ 	.word	0x00038018
        /*00c0*/ 	.short	0x0100
        /*00c2*/ 	.byte	0x08
	.zero		1


	//   ....[7]....
        /*00c4*/ 	.word	0x00000380
        /*00c8*/ 	.word	0x000000ff
        /*00cc*/ 	.word	0x000380f8
        /*00d0*/ 	.short	0x0100
        /*00d2*/ 	.byte	0x08
	.zero		1


	//   ....[8]....
        /*00d4*/ 	.word	0x00000390
        /*00d8*/ 	.word	0x000000ff
        /*00dc*/ 	.word	0x00038020
        /*00e0*/ 	.short	0x0100
        /*00e2*/ 	.byte	0x08
	.zero		1


	//   ....[9]....
        /*00e4*/ 	.word	0x000003a0
        /*00e8*/ 	.word	0x000000ff
        /*00ec*/ 	.word	0x00038100
        /*00f0*/ 	.short	0x0100
        /*00f2*/ 	.byte	0x08
	.zero		1


	//   ....[10]....
        /*00f4*/ 	.word	0x000003b0
        /*00f8*/ 	.word	0x000000ff
        /*00fc*/ 	.word	0x00038028
        /*0100*/ 	.short	0x0100
        /*0102*/ 	.byte	0x08
	.zero		1


	//   ....[11]....
        /*0104*/ 	.word	0x000003c0
        /*0108*/ 	.word	0x000000ff
        /*010c*/ 	.word	0x00038108
        /*0110*/ 	.short	0x0100
        /*0112*/ 	.byte	0x08
	.zero		1


	//   ....[12]....
        /*0114*/ 	.word	0x000003d0
        /*0118*/ 	.word	0x000000ff
        /*011c*/ 	.word	0x00038030
        /*0120*/ 	.short	0x0100
        /*0122*/ 	.byte	0x08
	.zero		1


	//   ....[13]....
        /*0124*/ 	.word	0x000003e0
        /*0128*/ 	.word	0x000000ff
        /*012c*/ 	.word	0x00038110
        /*0130*/ 	.short	0x0100
        /*0132*/ 	.byte	0x08
	.zero		1


	//   ....[14]....
        /*0134*/ 	.word	0x000003f0
        /*0138*/ 	.word	0x000000ff
        /*013c*/ 	.word	0x00038038
        /*0140*/ 	.short	0x0100
        /*0142*/ 	.byte	0x08
	.zero		1


	//   ....[15]....
        /*0144*/ 	.word	0x00000400
        /*0148*/ 	.word	0x000000ff
        /*014c*/ 	.word	0x00038118
        /*0150*/ 	.short	0x0100
        /*0152*/ 	.byte	0x08
	.zero		1


	//   ....[16]....
        /*0154*/ 	.word	0x00000410
        /*0158*/ 	.word	0x000000ff
        /*015c*/ 	.word	0x00038040
        /*0160*/ 	.short	0x0100
        /*0162*/ 	.byte	0x08
	.zero		1


	//   ....[17]....
        /*0164*/ 	.word	0x00000420
        /*0168*/ 	.word	0x000000ff
        /*016c*/ 	.word	0x00038120
        /*0170*/ 	.short	0x0100
        /*0172*/ 	.byte	0x08
	.zero		1


	//   ....[18]....
        /*0174*/ 	.word	0x00000430
        /*0178*/ 	.word	0x000000ff
        /*017c*/ 	.word	0x00038048
        /*0180*/ 	.short	0x0100
        /*0182*/ 	.byte	0x08
	.zero		1


	//   ....[19]....
        /*0184*/ 	.word	0x00000440
        /*0188*/ 	.word	0x000000ff
        /*018c*/ 	.word	0x00038128
        /*0190*/ 	.short	0x0100
        /*0192*/ 	.byte	0x08
	.zero		1


	//   ....[20]....
        /*0194*/ 	.word	0x00000450
        /*0198*/ 	.word	0x000000ff
        /*019c*/ 	.word	0x00038050
        /*01a0*/ 	.short	0x0100
        /*01a2*/ 	.byte	0x08
	.zero		1


	//   ....[21]....
        /*01a4*/ 	.word	0x00000460
        /*01a8*/ 	.word	0x000000ff
        /*01ac*/ 	.word	0x00038130
        /*01b0*/ 	.short	0x0100
        /*01b2*/ 	.byte	0x08
	.zero		1


	//   ....[22]....
        /*01b4*/ 	.word	0x00000470
        /*01b8*/ 	.word	0x000000ff
        /*01bc*/ 	.word	0x00038058
        /*01c0*/ 	.short	0x0100
        /*01c2*/ 	.byte	0x08
	.zero		1


	//   ....[23]....
        /*01c4*/ 	.word	0x00000480
        /*01c8*/ 	.word	0x000000ff
        /*01cc*/ 	.word	0x00038138
        /*01d0*/ 	.short	0x0100
        /*01d2*/ 	.byte	0x08
	.zero		1


	//   ....[24]....
        /*01d4*/ 	.word	0x00000490
        /*01d8*/ 	.word	0x000000ff
        /*01dc*/ 	.word	0x00038060
        /*01e0*/ 	.short	0x0100
        /*01e2*/ 	.byte	0x08
	.zero		1


	//   ....[25]....
        /*01e4*/ 	.word	0x000004a0
        /*01e8*/ 	.word	0x000000ff
        /*01ec*/ 	.word	0x00038140
        /*01f0*/ 	.short	0x0100
        /*01f2*/ 	.byte	0x08
	.zero		1


	//   ....[26]....
        /*01f4*/ 	.word	0x000004b0
        /*01f8*/ 	.word	0x000000ff
        /*01fc*/ 	.word	0x00038068
        /*0200*/ 	.short	0x0100
        /*0202*/ 	.byte	0x08
	.zero		1


	//   ....[27]....
        /*0204*/ 	.word	0x000004c0
        /*0208*/ 	.word	0x000000ff
        /*020c*/ 	.word	0x00038148
        /*0210*/ 	.short	0x0100
        /*0212*/ 	.byte	0x08
	.zero		1


	//   ....[28]....
        /*0214*/ 	.word	0x000004d0
        /*0218*/ 	.word	0x000000ff
        /*021c*/ 	.word	0x00038070
        /*0220*/ 	.short	0x0100
        /*0222*/ 	.byte	0x08
	.zero		1


	//   ....[29]....
        /*0224*/ 	.word	0x000004e0
        /*0228*/ 	.word	0x000000ff
        /*022c*/ 	.word	0x00038150
        /*0230*/ 	.short	0x0100
        /*0232*/ 	.byte	0x08
	.zero		1


	//   ....[30]....
        /*0234*/ 	.word	0x000004f0
        /*0238*/ 	.word	0x000000ff
        /*023c*/ 	.word	0x00038078
        /*0240*/ 	.short	0x0100
        /*0242*/ 	.byte	0x08
	.zero		1


	//   ....[31]....
        /*0244*/ 	.word	0x00000500
        /*0248*/ 	.word	0x000000ff
        /*024c*/ 	.word	0x00038158
        /*0250*/ 	.short	0x0100
        /*0252*/ 	.byte	0x08
	.zero		1


	//   ....[32]....
        /*0254*/ 	.word	0x00000510
        /*0258*/ 	.word	0x000000ff
        /*025c*/ 	.word	0x00038080
        /*0260*/ 	.short	0x0100
        /*0262*/ 	.byte	0x08
	.zero		1


	//   ....[33]....
        /*0264*/ 	.word	0x00000520
        /*0268*/ 	.word	0x000000ff
        /*026c*/ 	.word	0x00038160
        /*0270*/ 	.short	0x0100
        /*0272*/ 	.byte	0x08
	.zero		1


	//   ....[34]....
        /*0274*/ 	.word	0x00000530
        /*0278*/ 	.word	0x000000ff
        /*027c*/ 	.word	0x00038088
        /*0280*/ 	.short	0x0100
        /*0282*/ 	.byte	0x08
	.zero		1


	//   ....[35]....
        /*0284*/ 	.word	0x00000540
        /*0288*/ 	.word	0x000000ff
        /*028c*/ 	.word	0x00038168
        /*0290*/ 	.short	0x0100
        /*0292*/ 	.byte	0x08
	.zero		1


	//   ....[36]....
        /*0294*/ 	.word	0x00000550
        /*0298*/ 	.word	0x000000ff
        /*029c*/ 	.word	0x00038090
        /*02a0*/ 	.short	0x0100
        /*02a2*/ 	.byte	0x08
	.zero		1


	//   ....[37]....
        /*02a4*/ 	.word	0x00000560
        /*02a8*/ 	.word	0x000000ff
        /*02ac*/ 	.word	0x00038170
        /*02b0*/ 	.short	0x0100
        /*02b2*/ 	.byte	0x08
	.zero		1


	//   ....[38]....
        /*02b4*/ 	.word	0x00000570
        /*02b8*/ 	.word	0x000000ff
        /*02bc*/ 	.word	0x00038098
        /*02c0*/ 	.short	0x0100
        /*02c2*/ 	.byte	0x08
	.zero		1


	//   ....[39]....
        /*02c4*/ 	.word	0x00000580
        /*02c8*/ 	.word	0x000000ff
        /*02cc*/ 	.word	0x00038178
        /*02d0*/ 	.short	0x0100
        /*02d2*/ 	.byte	0x08
	.zero		1


	//   ....[40]....
        /*02d4*/ 	.word	0x00000590
        /*02d8*/ 	.word	0x000000ff
        /*02dc*/ 	.word	0x000380a0
        /*02e0*/ 	.short	0x0100
        /*02e2*/ 	.byte	0x08
	.zero		1


	//   ....[41]....
        /*02e4*/ 	.word	0x000005a0
        /*02e8*/ 	.word	0x000000ff
        /*02ec*/ 	.word	0x00038180
        /*02f0*/ 	.short	0x0100
        /*02f2*/ 	.byte	0x08
	.zero		1


	//   ....[42]....
        /*02f4*/ 	.word	0x000005b0
        /*02f8*/ 	.word	0x000000ff
        /*02fc*/ 	.word	0x000380a8
        /*0300*/ 	.short	0x0100
        /*0302*/ 	.byte	0x08
	.zero		1


	//   ....[43]....
        /*0304*/ 	.word	0x000005c0
        /*0308*/ 	.word	0x000000ff
        /*030c*/ 	.word	0x00038188
        /*0310*/ 	.short	0x0100
        /*0312*/ 	.byte	0x08
	.zero		1


	//   ....[44]....
        /*0314*/ 	.word	0x000005d0
        /*0318*/ 	.word	0x000000ff
        /*031c*/ 	.word	0x000380b0
        /*0320*/ 	.short	0x0100
        /*0322*/ 	.byte	0x08
	.zero		1


	//   ....[45]....
        /*0324*/ 	.word	0x000005e0
        /*0328*/ 	.word	0x000000ff
        /*032c*/ 	.word	0x00038190
        /*0330*/ 	.short	0x0100
        /*0332*/ 	.byte	0x08
	.zero		1


	//   ....[46]....
        /*0334*/ 	.word	0x000005f0
        /*0338*/ 	.word	0x000000ff
        /*033c*/ 	.word	0x000380b8
        /*0340*/ 	.short	0x0100
        /*0342*/ 	.byte	0x08
	.zero		1


	//   ....[47]....
        /*0344*/ 	.word	0x00000600
        /*0348*/ 	.word	0x000000ff
        /*034c*/ 	.word	0x00038198
        /*0350*/ 	.short	0x0100
        /*0352*/ 	.byte	0x08
	.zero		1


	//   ....[48]....
        /*0354*/ 	.word	0x00000610
        /*0358*/ 	.word	0x000000ff
        /*035c*/ 	.word	0x000380c0
        /*0360*/ 	.short	0x0100
        /*0362*/ 	.byte	0x08
	.zero		1


	//   ....[49]....
        /*0364*/ 	.word	0x00000620
        /*0368*/ 	.word	0x000000ff
        /*036c*/ 	.word	0x000381a0
        /*0370*/ 	.short	0x0100
        /*0372*/ 	.byte	0x08
	.zero		1


	//   ....[50]....
        /*0374*/ 	.word	0x00000630
        /*0378*/ 	.word	0x000000ff
        /*037c*/ 	.word	0x000380c8
        /*0380*/ 	.short	0x0100
        /*0382*/ 	.byte	0x08
	.zero		1


	//   ....[51]....
        /*0384*/ 	.word	0x00000640
        /*0388*/ 	.word	0x000000ff
        /*038c*/ 	.word	0x000381a8
        /*0390*/ 	.short	0x0100
        /*0392*/ 	.byte	0x08
	.zero		1


	//   ....[52]....
        /*0394*/ 	.word	0x00000650
        /*0398*/ 	.word	0x000000ff
        /*039c*/ 	.word	0x000380d0
        /*03a0*/ 	.short	0x0100
        /*03a2*/ 	.byte	0x08
	.zero		1


	//   ....[53]....
        /*03a4*/ 	.word	0x00000660
        /*03a8*/ 	.word	0x000000ff
        /*03ac*/ 	.word	0x000381b0
        /*03b0*/ 	.short	0x0100
        /*03b2*/ 	.byte	0x08
	.zero		1


	//   ....[54]....
        /*03b4*/ 	.word	0x00000670
        /*03b8*/ 	.word	0x000000ff
        /*03bc*/ 	.word	0x000380d8
        /*03c0*/ 	.short	0x0100
        /*03c2*/ 	.byte	0x08
	.zero		1


	//   ....[55]....
        /*03c4*/ 	.word	0x00000680
        /*03c8*/ 	.word	0x000000ff
        /*03cc*/ 	.word	0x000381b8
        /*03d0*/ 	.short	0x0100
        /*03d2*/ 	.byte	0x08
	.zero		1


	//   ....[56]....
        /*03d4*/ 	.word	0x00000f40
        /*03d8*/ 	.word	0x00000008
        /*03dc*/ 	.word	0x00038000
        /*03e0*/ 	.short	0x010a
        /*03e2*/ 	.byte	0x3f
	.zero		1


	//   ....[57]....
        /*03e4*/ 	.word	0x00001240
        /*03e8*/ 	.word	0x0000000b
        /*03ec*/ 	.word	0x00038000
        /*03f0*/ 	.short	0x010a
        /*03f2*/ 	.byte	0x3f
	.zero		1


	//   ....[58]....
        /*03f4*/ 	.word	0x000013a0
        /*03f8*/ 	.word	0x0000000a
        /*03fc*/ 	.word	0x00000000
        /*0400*/ 	.short	0x0101
        /*0402*/ 	.byte	0x3f
	.zero		1


	//   ....[59]....
        /*0404*/ 	.word	0x000015e0
        /*0408*/ 	.word	0x00000008
        /*040c*/ 	.word	0x00000000
        /*0410*/ 	.short	0x0101
        /*0412*/ 	.byte	0x3f
	.zero		1


	//   ....[60]....
        /*0414*/ 	.word	0x00003dd0
        /*0418*/ 	.word	0x00000009
        /*041c*/ 	.word	0x000380e0
        /*0420*/ 	.short	0x010a
        /*0422*/ 	.byte	0x3f
	.zero		1


	//   ....[61]....
        /*0424*/ 	.word	0x000045e0
        /*0428*/ 	.word	0x00000002
        /*042c*/ 	.word	0x00000000
        /*0430*/ 	.short	0x010a
        /*0432*/ 	.byte	0x3f
	.zero		1


	//   ....[62]....
        /*0434*/ 	.word	0x00004690
        /*0438*/ 	.word	0x00000002
        /*043c*/ 	.word	0x00000000
        /*0440*/ 	.short	0x010a
        /*0442*/ 	.byte	0x3f
	.zero		1


	//   ....[63]....
        /*0444*/ 	.word	0x00004740
        /*0448*/ 	.word	0x00000002
        /*044c*/ 	.word	0x00000000
        /*0450*/ 	.short	0x010a
        /*0452*/ 	.byte	0x3f
	.zero		1


	//   ....[64]....
        /*0454*/ 	.word	0x000047f0
        /*0458*/ 	.word	0x00000002
        /*045c*/ 	.word	0x00000000
        /*0460*/ 	.short	0x010a
        /*0462*/ 	.byte	0x3f
	.zero		1


	//   ....[65]....
        /*0464*/ 	.word	0x000048a0
        /*0468*/ 	.word	0x00000002
        /*046c*/ 	.word	0x00000000
        /*0470*/ 	.short	0x010a
        /*0472*/ 	.byte	0x3f
	.zero		1


	//   ....[66]....
        /*0474*/ 	.word	0x00004950
        /*0478*/ 	.word	0x00000002
        /*047c*/ 	.word	0x00000000
        /*0480*/ 	.short	0x010a
        /*0482*/ 	.byte	0x3f
	.zero		1


	//   ....[67]....
        /*0484*/ 	.word	0x00004a00
        /*0488*/ 	.word	0x00000002
        /*048c*/ 	.word	0x00000000
        /*0490*/ 	.short	0x010a
        /*0492*/ 	.byte	0x3f
	.zero		1


	//   ....[68]....
        /*0494*/ 	.word	0x00004ab0
        /*0498*/ 	.word	0x00000002
        /*049c*/ 	.word	0x00000000
        /*04a0*/ 	.short	0x010a
        /*04a2*/ 	.byte	0x3f
	.zero		1


	//   ....[69]....
        /*04a4*/ 	.word	0x00004b60
        /*04a8*/ 	.word	0x00000002
        /*04ac*/ 	.word	0x00000000
        /*04b0*/ 	.short	0x010a
        /*04b2*/ 	.byte	0x3f
	.zero		1


	//   ....[70]....
        /*04b4*/ 	.word	0x00004c10
        /*04b8*/ 	.word	0x00000002
        /*04bc*/ 	.word	0x00000000
        /*04c0*/ 	.short	0x010a
        /*04c2*/ 	.byte	0x3f
	.zero		1


	//   ....[71]....
        /*04c4*/ 	.word	0x00004cc0
        /*04c8*/ 	.word	0x00000002
        /*04cc*/ 	.word	0x00000000
        /*04d0*/ 	.short	0x010a
        /*04d2*/ 	.byte	0x3f
	.zero		1


	//   ....[72]....
        /*04d4*/ 	.word	0x00004d70
        /*04d8*/ 	.word	0x00000002
        /*04dc*/ 	.word	0x00000000
        /*04e0*/ 	.short	0x010a
        /*04e2*/ 	.byte	0x3f
	.zero		1


	//   ....[73]....
        /*04e4*/ 	.word	0x00004e20
        /*04e8*/ 	.word	0x00000002
        /*04ec*/ 	.word	0x00000000
        /*04f0*/ 	.short	0x010a
        /*04f2*/ 	.byte	0x3f
	.zero		1


	//   ....[74]....
        /*04f4*/ 	.word	0x00004ed0
        /*04f8*/ 	.word	0x00000002
        /*04fc*/ 	.word	0x00000000
        /*0500*/ 	.short	0x010a
        /*0502*/ 	.byte	0x3f
	.zero		1


	//   ....[75]....
        /*0504*/ 	.word	0x00004f80
        /*0508*/ 	.word	0x00000002
        /*050c*/ 	.word	0x00000000
        /*0510*/ 	.short	0x010a
        /*0512*/ 	.byte	0x3f
	.zero		1


	//   ....[76]....
        /*0514*/ 	.word	0x00005030
        /*0518*/ 	.word	0x00000002
        /*051c*/ 	.word	0x00000000
        /*0520*/ 	.short	0x010a
        /*0522*/ 	.byte	0x3f
	.zero		1


	//   ....[77]....
        /*0524*/ 	.word	0x000050e0
        /*0528*/ 	.word	0x00000002
        /*052c*/ 	.word	0x00000000
        /*0530*/ 	.short	0x010a
        /*0532*/ 	.byte	0x3f
	.zero		1


	//   ....[78]....
        /*0534*/ 	.word	0x00005190
        /*0538*/ 	.word	0x00000002
        /*053c*/ 	.word	0x00000000
        /*0540*/ 	.short	0x010a
        /*0542*/ 	.byte	0x3f
	.zero		1


	//   ....[79]....
        /*0544*/ 	.word	0x00005240
        /*0548*/ 	.word	0x00000002
        /*054c*/ 	.word	0x00000000
        /*0550*/ 	.short	0x010a
        /*0552*/ 	.byte	0x3f
	.zero		1


	//   ....[80]....
        /*0554*/ 	.word	0x000052f0
        /*0558*/ 	.word	0x00000002
        /*055c*/ 	.word	0x00000000
        /*0560*/ 	.short	0x010a
        /*0562*/ 	.byte	0x3f
	.zero		1


	//   ....[81]....
        /*0564*/ 	.word	0x000053a0
        /*0568*/ 	.word	0x00000002
        /*056c*/ 	.word	0x00000000
        /*0570*/ 	.short	0x010a
        /*0572*/ 	.byte	0x3f
	.zero		1


	//   ....[82]....
        /*0574*/ 	.word	0x00005450
        /*0578*/ 	.word	0x00000002
        /*057c*/ 	.word	0x00000000
        /*0580*/ 	.short	0x010a
        /*0582*/ 	.byte	0x3f
	.zero		1


	//   ....[83]....
        /*0584*/ 	.word	0x00005500
        /*0588*/ 	.word	0x00000002
        /*058c*/ 	.word	0x00000000
        /*0590*/ 	.short	0x010a
        /*0592*/ 	.byte	0x3f
	.zero		1


	//   ....[84]....
        /*0594*/ 	.word	0x000055b0
        /*0598*/ 	.word	0x00000002
        /*059c*/ 	.word	0x00000000
        /*05a0*/ 	.short	0x010a
        /*05a2*/ 	.byte	0x3f
	.zero		1


	//   ....[85]....
        /*05a4*/ 	.word	0x00005660
        /*05a8*/ 	.word	0x00000002
        /*05ac*/ 	.word	0x00000000
        /*05b0*/ 	.short	0x010a
        /*05b2*/ 	.byte	0x3f
	.zero		1


	//   ....[86]....
        /*05b4*/ 	.word	0x00005710
        /*05b8*/ 	.word	0x00000002
        /*05bc*/ 	.word	0x00000000
        /*05c0*/ 	.short	0x010a
        /*05c2*/ 	.byte	0x3f
	.zero		1


	//   ....[87]....
        /*05c4*/ 	.word	0x000057c0
        /*05c8*/ 	.word	0x00000002
        /*05cc*/ 	.word	0x00000000
        /*05d0*/ 	.short	0x010a
        /*05d2*/ 	.byte	0x3f
	.zero		1


	//   ....[88]....
        /*05d4*/ 	.word	0x00005870
        /*05d8*/ 	.word	0x00000003
        /*05dc*/ 	.word	0x00000000
        /*05e0*/ 	.short	0x010a
        /*05e2*/ 	.byte	0x3f
	.zero		1


	//----- nvinfo : EIATTR_NUM_MBARRIERS
	.align		4
.L_26:
        /*05e4*/ 	.byte	0x03, 0x38
        /*05e6*/ 	.short	0x0038


	//----- nvinfo : EIATTR_EXIT_INSTR_OFFSETS
	.align		4
        /*05e8*/ 	.byte	0x04, 0x1c
        /*05ea*/ 	.short	(.L_28 - .L_27)


	//   ....[0]....
.L_27:
        /*05ec*/ 	.word	0x00000d70


	//   ....[1]....
        /*05f0*/ 	.word	0x00001740


	//   ....[2]....
        /*05f4*/ 	.word	0x00003120


	//   ....[3]....
        /*05f8*/ 	.word	0x00003150


	//   ....[4]....
        /*05fc*/ 	.word	0x00003ba0


	//   ....[5]....
        /*0600*/ 	.word	0x00003bd0


	//   ....[6]....
        /*0604*/ 	.word	0x00003bf0


	//   ....[7]....
        /*0608*/ 	.word	0x000044d0


	//   ....[8]....
        /*060c*/ 	.word	0x000058a0


	//----- nvinfo : EIATTR_MAX_THREADS
	.align		4
.L_28:
        /*0610*/ 	.byte	0x04, 0x05
        /*0612*/ 	.short	(.L_30 - .L_29)
.L_29:
        /*0614*/ 	.word	0x00000100
        /*0618*/ 	.word	0x00000001
        /*061c*/ 	.word	0x00000001


	//----- nvinfo : EIATTR_CRS_STACK_SIZE
	.align		4
.L_30:
        /*0620*/ 	.byte	0x04, 0x1e
        /*0622*/ 	.short	(.L_32 - .L_31)
.L_31:
        /*0624*/ 	.word	0x00000000


	//----- nvinfo : EIATTR_CBANK_PARAM_SIZE
	.align		4
.L_32:
        /*0628*/ 	.byte	0x03, 0x19
        /*062a*/ 	.short	0x0470


	//----- nvinfo : EIATTR_PARAM_CBANK
	.align		4
        /*062c*/ 	.byte	0x04, 0x0a
        /*062e*/ 	.short	(.L_34 - .L_33)
	.align		4
.L_33:
        /*0630*/ 	.word	index@(.nv.constant0._ZN7cutlass13device_kernelINS_4conv6kernel13ConvUniversalINS1_16ConvProblemShapeILNS1_8OperatorE0ELi3EEENS1_10collective14CollectiveConvINS1_46MainloopSm90TmaGmmaWarpSpecializedImplicitGemmILS5_0ELi28ELi3EN4cute5tupleIJNSA_1CILi2EEENSC_ILi1EEESE_EEENS1_36KernelImplicitTmaWarpSpecializedSm90ELi1EEENSB_IJNSC_ILi64EEESI_NSB_IJNSC_ILi32EEEEEEEEENS_6half_tESM_NSA_8TiledMMAINSA_8MMA_AtomIJNSA_4SM904GMMA25MMA_64x64x16_F32F16F16_SSILNSQ_5MajorE0ELSS_0ELNSQ_7ScaleInE1ELST_1EEEEEENSA_6LayoutINSB_IJSE_SE_SE_EEENSB_IJNSC_ILi0EEESY_SY_EEEEENSB_IJNSA_10UnderscoreES11_S11_EEEEENS7_6detail26Sm90ImplicitGemmTileTraitsINSA_20SM90_TMA_LOAD_IM2COLENSA_14ComposedLayoutINSA_7SwizzleILi2ELi4ELi3EEENSA_18smem_ptr_flag_bitsILi16EEENSW_INSB_IJNSB_IJNSC_ILi8EEES1C_EEENSB_IJSJ_SE_EEENSB_IJSE_NSC_ILi28EEEEEEEEENSB_IJNSB_IJSJ_NSC_ILi256EEEEEENSB_IJSE_SY_EEENSB_IJSY_NSC_ILi2048EEEEEEEEEEEEEvEENS15_INSA_23SM90_TMA_LOAD_MULTICASTES1P_vEEEENS_8epilogue10collective6detail29Sm90TmaWarpSpecializedAdapterINS1V_15DefaultEpilogueISM_NSB_IJNSB_IJllllEEESE_SY_EEES20_NS1U_6thread17LinearCombinationISM_Li1EffLNS21_9ScaleType4KindE0ELNS_15FloatRoundStyleE2ESM_EENS_4gemm15EpilogueDefaultEEEEEvvEEEEvNT_6ParamsE)
        /*0634*/ 	.short	0x0210
        /*0636*/ 	.short	0x0470


	//----- nvinfo : EIATTR_SW_WAR
	.align		4
.L_34:
        /*0638*/ 	.byte	0x04, 0x36
        /*063a*/ 	.short	(.L_36 - .L_35)
.L_35:
        /*063c*/ 	.word	0x00000008
.L_36:


//--------------------- .nv.callgraph             --------------------------
	.section	.nv.callgraph,"",@"SHT_CUDA_CALLGRAPH"
	.align	4
	.sectionentsize	8
	.align		4
        /*0000*/ 	.word	0x00000000
	.align		4
        /*0004*/ 	.word	0xffffffff
	.align		4
        /*0008*/ 	.word	0x00000000
	.align		4
        /*000c*/ 	.word	0xfffffffe
	.align		4
        /*0010*/ 	.word	0x00000000
	.align		4
        /*0014*/ 	.word	0xfffffffd
	.align		4
        /*0018*/ 	.word	0x00000000
	.align		4
        /*001c*/ 	.word	0xfffffffc


//--------------------- .nv.constant4             --------------------------
	.section	.nv.constant4,"a",@progbits
	.align	8
	.align		8
.nv.constant4:
        /*0000*/ 	.dword	_ZN39_INTERNAL_78eea34e_4_k_cu_91fa1109_29154cuda3std3__45__cpo5beginE
	.align		8
        /*0008*/ 	.dword	_ZN39_INTERNAL_78eea34e_4_k_cu_91fa1109_29154cuda3std3__45__cpo3endE
	.align		8
        /*0010*/ 	.dword	_ZN39_INTERNAL_78eea34e_4_k_cu_91fa1109_29154cuda3std3__45__cpo6cbeginE
	.align		8
        /*0018*/ 	.dword	_ZN39_INTERNAL_78eea34e_4_k_cu_91fa1109_29154cuda3std3__45__cpo4cendE
	.align		8
        /*0020*/ 	.dword	_ZN39_INTERNAL_78eea34e_4_k_cu_91fa1109_29154cuda3std3__441_GLOBAL__N__78eea34e_4_k_cu_91fa1109_29156ignoreE
	.align		8
        /*0028*/ 	.dword	_ZN39_INTERNAL_78eea34e_4_k_cu_91fa1109_29154cuda3std3__419piecewise_constructE
	.align		8
        /*0030*/ 	.dword	_ZN39_INTERNAL_78eea34e_4_k_cu_91fa1109_29154cuda3std3__48in_placeE
	.align		8
        /*0038*/ 	.dword	_ZN39_INTERNAL_78eea34e_4_k_cu_91fa1109_29154cuda3std6ranges3__45__cpo4swapE
	.align		8
        /*0040*/ 	.dword	_ZN39_INTERNAL_78eea34e_4_k_cu_91fa1109_29154cuda3std6ranges3__45__cpo9iter_moveE
	.align		8
        /*0048*/ 	.dword	_ZN39_INTERNAL_78eea34e_4_k_cu_91fa1109_29154cute7productE
	.align		8
        /*0050*/ 	.dword	_ZN39_INTERNAL_78eea34e_4_k_cu_91fa1109_29154cute1_E


//--------------------- .text._ZN7cutlass13device_kernelINS_4conv6kernel13ConvUniversalINS1_16ConvProblemShapeILNS1_8OperatorE0ELi3EEENS1_10collective14CollectiveConvINS1_46MainloopSm90TmaGmmaWarpSpecializedImplicitGemmILS5_0ELi28ELi3EN4cute5tupleIJNSA_1CILi2EEENSC_ILi1EEESE_EEENS1_36KernelImplicitTmaWarpSpecializedSm90ELi1EEENSB_IJNSC_ILi64EEESI_NSB_IJNSC_ILi32EEEEEEEEENS_6half_tESM_NSA_8TiledMMAINSA_8MMA_AtomIJNSA_4SM904GMMA25MMA_64x64x16_F32F16F16_SSILNSQ_5MajorE0ELSS_0ELNSQ_7ScaleInE1ELST_1EEEEEENSA_6LayoutINSB_IJSE_SE_SE_EEENSB_IJNSC_ILi0EEESY_SY_EEEEENSB_IJNSA_10UnderscoreES11_S11_EEEEENS7_6detail26Sm90ImplicitGemmTileTraitsINSA_20SM90_TMA_LOAD_IM2COLENSA_14ComposedLayoutINSA_7SwizzleILi2ELi4ELi3EEENSA_18smem_ptr_flag_bitsILi16EEENSW_INSB_IJNSB_IJNSC_ILi8EEES1C_EEENSB_IJSJ_SE_EEENSB_IJSE_NSC_ILi28EEEEEEEEENSB_IJNSB_IJSJ_NSC_ILi256EEEEEENSB_IJSE_SY_EEENSB_IJSY_NSC_ILi2048EEEEEEEEEEEEEvEENS15_INSA_23SM90_TMA_LOAD_MULTICASTES1P_vEEEENS_8epilogue10collective6detail29Sm90TmaWarpSpecializedAdapterINS1V_15DefaultEpilogueISM_NSB_IJNSB_IJllllEEESE_SY_EEES20_NS1U_6thread17LinearCombinationISM_Li1EffLNS21_9ScaleType4KindE0ELNS_15FloatRoundStyleE2ESM_EENS_4gemm15EpilogueDefaultEEEEEvvEEEEvNT_6ParamsE --------------------------
	.section	.text._ZN7cutlass13device_kernelINS_4conv6kernel13ConvUniversalINS1_16ConvProblemShapeILNS1_8OperatorE0ELi3EEENS1_10collective14CollectiveConvINS1_46MainloopSm90TmaGmmaWarpSpecializedImplicitGemmILS5_0ELi28ELi3EN4cute5tupleIJNSA_1CILi2EEENSC_ILi1EEESE_EEENS1_36KernelImplicitTmaWarpSpecializedSm90ELi1EEENSB_IJNSC_ILi64EEESI_NSB_IJNSC_ILi32EEEEEEEEENS_6half_tESM_NSA_8TiledMMAINSA_8MMA_AtomIJNSA_4SM904GMMA25MMA_64x64x16_F32F16F16_SSILNSQ_5MajorE0ELSS_0ELNSQ_7ScaleInE1ELST_1EEEEEENSA_6LayoutINSB_IJSE_SE_SE_EEENSB_IJNSC_ILi0EEESY_SY_EEEEENSB_IJNSA_10UnderscoreES11_S11_EEEEENS7_6detail26Sm90ImplicitGemmTileTraitsINSA_20SM90_TMA_LOAD_IM2COLENSA_14ComposedLayoutINSA_7SwizzleILi2ELi4ELi3EEENSA_18smem_ptr_flag_bitsILi16EEENSW_INSB_IJNSB_IJNSC_ILi8EEES1C_EEENSB_IJSJ_SE_EEENSB_IJSE_NSC_ILi28EEEEEEEEENSB_IJNSB_IJSJ_NSC_ILi256EEEEEENSB_IJSE_SY_EEENSB_IJSY_NSC_ILi2048EEEEEEEEEEEEEvEENS15_INSA_23SM90_TMA_LOAD_MULTICASTES1P_vEEEENS_8epilogue10collective6detail29Sm90TmaWarpSpecializedAdapterINS1V_15DefaultEpilogueISM_NSB_IJNSB_IJllllEEESE_SY_EEES20_NS1U_6thread17LinearCombinationISM_Li1EffLNS21_9ScaleType4KindE0ELNS_15FloatRoundStyleE2ESM_EENS_4gemm15EpilogueDefaultEEEEEvvEEEEvNT_6ParamsE,"ax",@progbits
	.align	128
.text._ZN7cutlass13device_kernelINS_4conv6kernel13ConvUniversalINS1_16ConvProblemShapeILNS1_8OperatorE0ELi3EEENS1_10collective14CollectiveConvINS1_46MainloopSm90TmaGmmaWarpSpecializedImplicitGemmILS5_0ELi28ELi3EN4cute5tupleIJNSA_1CILi2EEENSC_ILi1EEESE_EEENS1_36KernelImplicitTmaWarpSpecializedSm90ELi1EEENSB_IJNSC_ILi64EEESI_NSB_IJNSC_ILi32EEEEEEEEENS_6half_tESM_NSA_8TiledMMAINSA_8MMA_AtomIJNSA_4SM904GMMA25MMA_64x64x16_F32F16F16_SSILNSQ_5MajorE0ELSS_0ELNSQ_7ScaleInE1ELST_1EEEEEENSA_6LayoutINSB_IJSE_SE_SE_EEENSB_IJNSC_ILi0EEESY_SY_EEEEENSB_IJNSA_10UnderscoreES11_S11_EEEEENS7_6detail26Sm90ImplicitGemmTileTraitsINSA_20SM90_TMA_LOAD_IM2COLENSA_14ComposedLayoutINSA_7SwizzleILi2ELi4ELi3EEENSA_18smem_ptr_flag_bitsILi16EEENSW_INSB_IJNSB_IJNSC_ILi8EEES1C_EEENSB_IJSJ_SE_EEENSB_IJSE_NSC_ILi28EEEEEEEEENSB_IJNSB_IJSJ_NSC_ILi256EEEEEENSB_IJSE_SY_EEENSB_IJSY_NSC_ILi2048EEEEEEEEEEEEEvEENS15_INSA_23SM90_TMA_LOAD_MULTICASTES1P_vEEEENS_8epilogue10collective6detail29Sm90TmaWarpSpecializedAdapterINS1V_15DefaultEpilogueISM_NSB_IJNSB_IJllllEEESE_SY_EEES20_NS1U_6thread17LinearCombinationISM_Li1EffLNS21_9ScaleType4KindE0ELNS_15FloatRoundStyleE2ESM_EENS_4gemm15EpilogueDefaultEEEEEvvEEEEvNT_6ParamsE:
        .type           _ZN7cutlass13device_kernelINS_4conv6kernel13ConvUniversalINS1_16ConvProblemShapeILNS1_8OperatorE0ELi3EEENS1_10collective14CollectiveConvINS1_46MainloopSm90TmaGmmaWarpSpecializedImplicitGemmILS5_0ELi28ELi3EN4cute5tupleIJNSA_1CILi2EEENSC_ILi1EEESE_EEENS1_36KernelImplicitTmaWarpSpecializedSm90ELi1EEENSB_IJNSC_ILi64EEESI_NSB_IJNSC_ILi32EEEEEEEEENS_6half_tESM_NSA_8TiledMMAINSA_8MMA_AtomIJNSA_4SM904GMMA25MMA_64x64x16_F32F16F16_SSILNSQ_5MajorE0ELSS_0ELNSQ_7ScaleInE1ELST_1EEEEEENSA_6LayoutINSB_IJSE_SE_SE_EEENSB_IJNSC_ILi0EEESY_SY_EEEEENSB_IJNSA_10UnderscoreES11_S11_EEEEENS7_6detail26Sm90ImplicitGemmTileTraitsINSA_20SM90_TMA_LOAD_IM2COLENSA_14ComposedLayoutINSA_7SwizzleILi2ELi4ELi3EEENSA_18smem_ptr_flag_bitsILi16EEENSW_INSB_IJNSB_IJNSC_ILi8EEES1C_EEENSB_IJSJ_SE_EEENSB_IJSE_NSC_ILi28EEEEEEEEENSB_IJNSB_IJSJ_NSC_ILi256EEEEEENSB_IJSE_SY_EEENSB_IJSY_NSC_ILi2048EEEEEEEEEEEEEvEENS15_INSA_23SM90_TMA_LOAD_MULTICASTES1P_vEEEENS_8epilogue10collective6detail29Sm90TmaWarpSpecializedAdapterINS1V_15DefaultEpilogueISM_NSB_IJNSB_IJllllEEESE_SY_EEES20_NS1U_6thread17LinearCombinationISM_Li1EffLNS21_9ScaleType4KindE0ELNS_15FloatRoundStyleE2ESM_EENS_4gemm15EpilogueDefaultEEEEEvvEEEEvNT_6ParamsE,@function
        .size           _ZN7cutlass13device_kernelINS_4conv6kernel13ConvUniversalINS1_16ConvProblemShapeILNS1_8OperatorE0ELi3EEENS1_10collective14CollectiveConvINS1_46MainloopSm90TmaGmmaWarpSpecializedImplicitGemmILS5_0ELi28ELi3EN4cute5tupleIJNSA_1CILi2EEENSC_ILi1EEESE_EEENS1_36KernelImplicitTmaWarpSpecializedSm90ELi1EEENSB_IJNSC_ILi64EEESI_NSB_IJNSC_ILi32EEEEEEEEENS_6half_tESM_NSA_8TiledMMAINSA_8MMA_AtomIJNSA_4SM904GMMA25MMA_64x64x16_F32F16F16_SSILNSQ_5MajorE0ELSS_0ELNSQ_7ScaleInE1ELST_1EEEEEENSA_6LayoutINSB_IJSE_SE_SE_EEENSB_IJNSC_ILi0EEESY_SY_EEEEENSB_IJNSA_10UnderscoreES11_S11_EEEEENS7_6detail26Sm90ImplicitGemmTileTraitsINSA_20SM90_TMA_LOAD_IM2COLENSA_14ComposedLayoutINSA_7SwizzleILi2ELi4ELi3EEENSA_18smem_ptr_flag_bitsILi16EEENSW_INSB_IJNSB_IJNSC_ILi8EEES1C_EEENSB_IJSJ_SE_EEENSB_IJSE_NSC_ILi28EEEEEEEEENSB_IJNSB_IJSJ_NSC_ILi256EEEEEENSB_IJSE_SY_EEENSB_IJSY_NSC_ILi2048EEEEEEEEEEEEEvEENS15_INSA_23SM90_TMA_LOAD_MULTICASTES1P_vEEEENS_8epilogue10collective6detail29Sm90TmaWarpSpecializedAdapterINS1V_15DefaultEpilogueISM_NSB_IJNSB_IJllllEEESE_SY_EEES20_NS1U_6thread17LinearCombinationISM_Li1EffLNS21_9ScaleType4KindE0ELNS_15FloatRoundStyleE2ESM_EENS_4gemm15EpilogueDefaultEEEEEvvEEEEvNT_6ParamsE,(.L_x_124 - _ZN7cutlass13device_kernelINS_4conv6kernel13ConvUniversalINS1_16ConvProblemShapeILNS1_8OperatorE0ELi3EEENS1_10collective14CollectiveConvINS1_46MainloopSm90TmaGmmaWarpSpecializedImplicitGemmILS5_0ELi28ELi3EN4cute5tupleIJNSA_1CILi2EEENSC_ILi1EEESE_EEENS1_36KernelImplicitTmaWarpSpecializedSm90ELi1EEENSB_IJNSC_ILi64EEESI_NSB_IJNSC_ILi32EEEEEEEEENS_6half_tESM_NSA_8TiledMMAINSA_8MMA_AtomIJNSA_4SM904GMMA25MMA_64x64x16_F32F16F16_SSILNSQ_5MajorE0ELSS_0ELNSQ_7ScaleInE1ELST_1EEEEEENSA_6LayoutINSB_IJSE_SE_SE_EEENSB_IJNSC_ILi0EEESY_SY_EEEEENSB_IJNSA_10UnderscoreES11_S11_EEEEENS7_6detail26Sm90ImplicitGemmTileTraitsINSA_20SM90_TMA_LOAD_IM2COLENSA_14ComposedLayoutINSA_7SwizzleILi2ELi4ELi3EEENSA_18smem_ptr_flag_bitsILi16EEENSW_INSB_IJNSB_IJNSC_ILi8EEES1C_EEENSB_IJSJ_SE_EEENSB_IJSE_NSC_ILi28EEEEEEEEENSB_IJNSB_IJSJ_NSC_ILi256EEEEEENSB_IJSE_SY_EEENSB_IJSY_NSC_ILi2048EEEEEEEEEEEEEvEENS15_INSA_23SM90_TMA_LOAD_MULTICASTES1P_vEEEENS_8epilogue10collective6detail29Sm90TmaWarpSpecializedAdapterINS1V_15DefaultEpilogueISM_NSB_IJNSB_IJllllEEESE_SY_EEES20_NS1U_6thread17LinearCombinationISM_Li1EffLNS21_9ScaleType4KindE0ELNS_15FloatRoundStyleE2ESM_EENS_4gemm15EpilogueDefaultEEEEEvvEEEEvNT_6ParamsE)
        .other          _ZN7cutlass13device_kernelINS_4conv6kernel13ConvUniversalINS1_16ConvProblemShapeILNS1_8OperatorE0ELi3EEENS1_10collective14CollectiveConvINS1_46MainloopSm90TmaGmmaWarpSpecializedImplicitGemmILS5_0ELi28ELi3EN4cute5tupleIJNSA_1CILi2EEENSC_ILi1EEESE_EEENS1_36KernelImplicitTmaWarpSpecializedSm90ELi1EEENSB_IJNSC_ILi64EEESI_NSB_IJNSC_ILi32EEEEEEEEENS_6half_tESM_NSA_8TiledMMAINSA_8MMA_AtomIJNSA_4SM904GMMA25MMA_64x64x16_F32F16F16_SSILNSQ_5MajorE0ELSS_0ELNSQ_7ScaleInE1ELST_1EEEEEENSA_6LayoutINSB_IJSE_SE_SE_EEENSB_IJNSC_ILi0EEESY_SY_EEEEENSB_IJNSA_10UnderscoreES11_S11_EEEEENS7_6detail26Sm90ImplicitGemmTileTraitsINSA_20SM90_TMA_LOAD_IM2COLENSA_14ComposedLayoutINSA_7SwizzleILi2ELi4ELi3EEENSA_18smem_ptr_flag_bitsILi16EEENSW_INSB_IJNSB_IJNSC_ILi8EEES1C_EEENSB_IJSJ_SE_EEENSB_IJSE_NSC_ILi28EEEEEEEEENSB_IJNSB_IJSJ_NSC_ILi256EEEEEENSB_IJSE_SY_EEENSB_IJSY_NSC_ILi2048EEEEEEEEEEEEEvEENS15_INSA_23SM90_TMA_LOAD_MULTICASTES1P_vEEEENS_8epilogue10collective6detail29Sm90TmaWarpSpecializedAdapterINS1V_15DefaultEpilogueISM_NSB_IJNSB_IJllllEEESE_SY_EEES20_NS1U_6thread17LinearCombinationISM_Li1EffLNS21_9ScaleType4KindE0ELNS_15FloatRoundStyleE2ESM_EENS_4gemm15EpilogueDefaultEEEEEvvEEEEvNT_6ParamsE,@"STO_CUDA_ENTRY STV_DEFAULT"
_ZN7cutlass13device_kernelINS_4conv6kernel13ConvUniversalINS1_16ConvProblemShapeILNS1_8OperatorE0ELi3EEENS1_10collective14CollectiveConvINS1_46MainloopSm90TmaGmmaWarpSpecializedImplicitGemmILS5_0ELi28ELi3EN4cute5tupleIJNSA_1CILi2EEENSC_ILi1EEESE_EEENS1_36KernelImplicitTmaWarpSpecializedSm90ELi1EEENSB_IJNSC_ILi64EEESI_NSB_IJNSC_ILi32EEEEEEEEENS_6half_tESM_NSA_8TiledMMAINSA_8MMA_AtomIJNSA_4SM904GMMA25MMA_64x64x16_F32F16F16_SSILNSQ_5MajorE0ELSS_0ELNSQ_7ScaleInE1ELST_1EEEEEENSA_6LayoutINSB_IJSE_SE_SE_EEENSB_IJNSC_ILi0EEESY_SY_EEEEENSB_IJNSA_10UnderscoreES11_S11_EEEEENS7_6detail26Sm90ImplicitGemmTileTraitsINSA_20SM90_TMA_LOAD_IM2COLENSA_14ComposedLayoutINSA_7SwizzleILi2ELi4ELi3EEENSA_18smem_ptr_flag_bitsILi16EEENSW_INSB_IJNSB_IJNSC_ILi8EEES1C_EEENSB_IJSJ_SE_EEENSB_IJSE_NSC_ILi28EEEEEEEEENSB_IJNSB_IJSJ_NSC_ILi256EEEEEENSB_IJSE_SY_EEENSB_IJSY_NSC_ILi2048EEEEEEEEEEEEEvEENS15_INSA_23SM90_TMA_LOAD_MULTICASTES1P_vEEEENS_8epilogue10collective6detail29Sm90TmaWarpSpecializedAdapterINS1V_15DefaultEpilogueISM_NSB_IJNSB_IJllllEEESE_SY_EEES20_NS1U_6thread17LinearCombinationISM_Li1EffLNS21_9ScaleType4KindE0ELNS_15FloatRoundStyleE2ESM_EENS_4gemm15EpilogueDefaultEEEEEvvEEEEvNT_6ParamsE:
[----:B------:R-:W-:Y:S01]  /*0000*/  LDC R1, c[0x0][0x28] ;  /* 0x00000a00ff017b82 */ /* 0x000fe20000000800 */
[----:B------:R-:W0:Y:S01]  /*0010*/  S2R R8, SR_TID.X ;  /* 0x0000000000087919 */ /* 0x000e220000002100 */
[----:B------:R-:W-:Y:S01]  /*0020*/  ELECT P0, URZ, PT ;  /* 0x00000000003f782f */ /* 0x000fe20003800000 */
[----:B------:R-:W-:Y:S01]  /*0030*/  BSSY B0, `(.L_x_0) ;  /* 0x0000010000007945 */ /* 0x000fe20003800000 */
[----:B------:R-:W1:Y:S01]  /*0040*/  S2R R7, SR_CTAID.X ;  /* 0x0000000000077919 */ /* 0x000e620000002500 */
[--C-:B0-----:R-:W-:Y:S02]  /*0050*/  SHF.R.U32.HI R0, RZ, 0x5, R8.reuse ;  /* 0x00000005ff007819 */ /* 0x101fe40000011608 */
[----:B------:R-:W-:-:S03]  /*0060*/  SHF.R.U32.HI R11, RZ, 0x7, R8 ;  /* 0x00000007ff0b7819 */ /* 0x000fc60000011608 */
[----:B------:R-:W0:Y:S04]  /*0070*/  SHFL.IDX PT, R2, R0, RZ, 0x1f ;  /* 0x00001fff00027589 */ /* 0x000e2800000e0000 */
[----:B------:R-:W2:Y:S01]  /*0080*/  SHFL.IDX PT, R11, R11, RZ, 0x1f ;  /* 0x00001fff0b0b7589 */ /* 0x000ea200000e0000 */
[----:B0-----:R-:W-:-:S13]  /*0090*/  ISETP.NE.OR P0, PT, R2, RZ, !P0 ;  /* 0x000000ff0200720c */ /* 0x001fda0004705670 */
[----:B-12---:R-:W-:Y:S05]  /*00a0*/  @P0 BRA `(.L_x_1) ;  /* 0x0000000000200947 */ /* 0x006fea0003800000 */
[----:B------:R-:W-:Y:S02]  /*00b0*/  ULDC.64 UR4, c[0x0][0x198] ;  /* 0x0000660000047ab9 */ /* 0x000fe40000000a00 */
[----:B------:R-:W-:Y:S02]  /*00c0*/  UIADD3 UR6, UP0, UR4, 0xf0, URZ ;  /* 0x000000f004067890 */ /* 0x000fe4000ff1e03f */
[----:B------:R-:W-:Y:S02]  /*00d0*/  UIADD3 UR4, UP1, UR4, 0x270, URZ ;  /* 0x0000027004047890 */ /* 0x000fe4000ff3e03f */
[----:B------:R-:W-:Y:S02]  /*00e0*/  UIADD3.X UR7, URZ, UR5, URZ, UP0, !UPT ;  /* 0x000000053f077290 */ /* 0x000fe400087fe43f */
[----:B------:R-:W-:-:S07]  /*00f0*/  UIADD3.X UR5, URZ, UR5, URZ, UP1, !UPT ;  /* 0x000000053f057290 */ /* 0x000fce0008ffe43f */
[----:B------:R0:W-:Y:S02]  /*0100*/  UTMACCTL.PF [UR6] ;  /* 0x00000000060079b9 */ /* 0x0001e40008040000 */
[----:B------:R0:W-:Y:S02]  /*0110*/  UTMACCTL.PF [UR4] ;  /* 0x00000000040079b9 */ /* 0x0001e40008040000 */
[----:B0-----:R-:W-:Y:S01]  /*0120*/  NOP ;  /* 0x0000000000007918 */ /* 0x001fe20000000000 */
.L_x_1:
[----:B------:R-:W-:Y:S05]  /*0130*/  BSYNC B0 ;  /* 0x0000000000007941 */ /* 0x000fea0003800000 */
.L_x_0:
[----:B------:R-:W0:Y:S01]  /*0140*/  SHFL.IDX PT, R0, R0, RZ, 0x1f ;  /* 0x00001fff00007589 */ /* 0x000e2200000e0000 */
[----:B------:R-:W-:Y:S02]  /*0150*/  SHF.R.S32.HI R3, RZ, 0x1f, R8 ;  /* 0x0000001fff037819 */ /* 0x000fe40000011408 */
[----:B------:R-:W-:Y:S01]  /*0160*/  I2FP.F32.U32 R6, R7 ;  /* 0x0000000700067245 */ /* 0x000fe20000201000 */
[----:B------:R-:W1:Y:S01]  /*0170*/  S2R R10, SR_CTAID.Y ;  /* 0x00000000000a7919 */ /* 0x000e620000002600 */
[----:B------:R-:W-:-:S04]  /*0180*/  LEA.HI R3, R3, R8, RZ, 0x7 ;  /* 0x0000000803037211 */ /* 0x000fc800078f38ff */
[----:B------:R-:W-:-:S05]  /*0190*/  LOP3.LUT R3, R3, 0xffffff80, RZ, 0xc0, !PT ;  /* 0xffffff8003037812 */ /* 0x000fca00078ec0ff */
[----:B------:R-:W-:-:S05]  /*01a0*/  IMAD.IADD R9, R8, 0x1, -R3 ;  /* 0x0000000108097824 */ /* 0x000fca00078e0a03 */
[----:B------:R-:W-:-:S04]  /*01b0*/  SHF.R.S32.HI R4, RZ, 0x1f, R9 ;  /* 0x0000001fff047819 */ /* 0x000fc80000011409 */
[----:B------:R-:W-:Y:S02]  /*01c0*/  LEA.HI R4, R4, R9, RZ, 0x3 ;  /* 0x0000000904047211 */ /* 0x000fe400078f18ff */
[----:B0-----:R-:W-:Y:S02]  /*01d0*/  ISETP.NE.AND P0, PT, R0, RZ, PT ;  /* 0x000000ff0000720c */ /* 0x001fe40003f05270 */
[--C-:B------:R-:W-:Y:S02]  /*01e0*/  SHF.R.S32.HI R3, RZ, 0x3, R4.reuse ;  /* 0x00000003ff037819 */ /* 0x100fe40000011404 */
[----:B------:R-:W-:Y:S02]  /*01f0*/  SHF.R.S32.HI R4, RZ, 0x1f, R4 ;  /* 0x0000001fff047819 */ /* 0x000fe40000011404 */
[----:B------:R-:W-:-:S07]  /*0200*/  SHF.R.S32.HI R5, RZ, 0x1f, R0 ;  /* 0x0000001fff057819 */ /* 0x000fce0000011400 */
[----:B-1----:R-:W-:Y:S05]  /*0210*/  @P0 BRA `(.L_x_2) ;  /* 0x0000000400240947 */ /* 0x002fea0003800000 */
[----:B------:R-:W-:Y:S01]  /*0220*/  ELECT P0, URZ, PT ;  /* 0x00000000003f782f */ /* 0x000fe20003800000 */
[----:B------:R-:W-:-:S12]  /*0230*/  BSSY B0, `(.L_x_2) ;  /* 0x0000047000007945 */ /* 0x000fd80003800000 */
[----:B------:R-:W-:Y:S05]  /*0240*/  @!P0 BRA `(.L_x_3) ;  /* 0x0000000400148947 */ /* 0x000fea0003800000 */
[----:B------:R-:W0:Y:S01]  /*0250*/  S2UR UR8, SR_CgaCtaId ;  /* 0x00000000000879c3 */ /* 0x000e220000008800 */
[----:B------:R-:W-:Y:S01]  /*0260*/  UMOV UR4, 0x400 ;  /* 0x0000040000047882 */ /* 0x000fe20000000000 */
[----:B------:R-:W-:Y:S01]  /*0270*/  UMOV UR5, 0x1 ;  /* 0x0000000100057882 */ /* 0x000fe20000000000 */
[----:B------:R-:W-:Y:S02]  /*0280*/  UMOV UR6, 0x2 ;  /* 0x0000000200067882 */ /* 0x000fe40000000000 */
[----:B------:R-:W-:-:S04]  /*0290*/  UIADD3 UR6, -UR6, 0x100000, URZ ;  /* 0x0010000006067890 */ /* 0x000fc8000fffe13f */
[----:B------:R-:W-:Y:S02]  /*02a0*/  USHF.L.U32 UR7, UR6, 0xb, URZ ;  /* 0x0000000b06077899 */ /* 0x000fe4000800063f */
[----:B------:R-:W-:Y:S02]  /*02b0*/  USHF.L.U32 UR6, UR6, 0x1, URZ ;  /* 0x0000000106067899 */ /* 0x000fe4000800063f */
[----:B0-----:R-:W-:Y:S02]  /*02c0*/  ULEA UR8, UR8, UR4, 0x18 ;  /* 0x0000000408087291 */ /* 0x001fe4000f8ec03f */
[----:B------:R-:W-:-:S04]  /*02d0*/  UIADD3 UR4, -UR5, 0x100000, URZ ;  /* 0x0010000005047890 */ /* 0x000fc8000fffe13f */
[----:B------:R-:W-:Y:S02]  /*02e0*/  USHF.L.U32 UR5, UR4, 0xb, URZ ;  /* 0x0000000b04057899 */ /* 0x000fe4000800063f */
[----:B------:R-:W-:Y:S01]  /*02f0*/  USHF.L.U32 UR4, UR4, 0x1, URZ ;  /* 0x0000000104047899 */ /* 0x000fe2000800063f */
[----:B------:R-:W0:Y:S11]  /*0300*/  FENCE.VIEW.ASYNC.S ;  /* 0x00000000000073c6 */ /* 0x000e360000000000 */
[----:B0-----:R0:W1:Y:S01]  /*0310*/  SYNCS.EXCH.64 URZ, [UR8+0x38000], UR4 ;  /* 0x03800004083f75b2 */ /* 0x0010620008000100 */
[----:B------:R0:W2:Y:S01]  /*0320*/  SYNCS.EXCH.64 URZ, [UR8+0x380e0], UR6 ;  /* 0x0380e006083f75b2 */ /* 0x0000a20008000100 */
[----:B------:R0:W3:Y:S01]  /*0330*/  SYNCS.EXCH.64 URZ, [UR8+0x38008], UR4 ;  /* 0x03800804083f75b2 */ /* 0x0000e20008000100 */
[----:B------:R0:W4:Y:S01]  /*0340*/  SYNCS.EXCH.64 URZ, [UR8+0x380e8], UR6 ;  /* 0x0380e806083f75b2 */ /* 0x0001220008000100 */
[----:B------:R0:W0:Y:S01]  /*0350*/  SYNCS.EXCH.64 URZ, [UR8+0x38010], UR4 ;  /* 0x03801004083f75b2 */ /* 0x0000220008000100 */
        /* <DEDUP_REMOVED lines=51> */
[----:B-1234-:R-:W-:Y:S01]  /*0690*/  NOP ;  /* 0x0000000000007918 */ /* 0x01efe20000000000 */
.L_x_3:
[----:B0-----:R-:W-:Y:S05]  /*06a0*/  BSYNC B0 ;  /* 0x0000000000007941 */ /* 0x001fea0003800000 */
.L_x_2:
[----:B------:R-:W-:Y:S01]  /*06b0*/  ULDC UR4, c[0x0][0x150] ;  /* 0x0000540000047ab9 */ /* 0x000fe20000000800 */
[----:B------:R-:W-:Y:S01]  /*06c0*/  LEA.HI R4, R4, R3, RZ, 0x2 ;  /* 0x0000000304047211 */ /* 0x000fe200078f10ff */
[----:B------:R-:W-:Y:S01]  /*06d0*/  FMUL R6, R6, UR4 ;  /* 0x0000000406067c20 */ /* 0x000fe20008400000 */
[----:B------:R-:W-:Y:S01]  /*06e0*/  LEA.HI R5, R5, R0, RZ, 0x2 ;  /* 0x0000000005057211 */ /* 0x000fe200078f10ff */
[----:B------:R-:W-:Y:S01]  /*06f0*/  ULDC UR4, c[0x0][0x154] ;  /* 0x0000550000047ab9 */ /* 0x000fe20000000800 */
[----:B------:R-:W-:Y:S01]  /*0700*/  LOP3.LUT R4, R4, 0xfffffffc, RZ, 0xc0, !PT ;  /* 0xfffffffc04047812 */ /* 0x000fe200078ec0ff */
[----:B------:R-:W0:Y:S01]  /*0710*/  LDC R12, c[0x0][0x140] ;  /* 0x00005000ff0c7b82 */ /* 0x000e220000000800 */
[----:B------:R-:W-:Y:S01]  /*0720*/  LOP3.LUT R5, R5, 0x3ffffffc, RZ, 0xc0, !PT ;  /* 0x3ffffffc05057812 */ /* 0x000fe200078ec0ff */
[----:B------:R-:W1:Y:S01]  /*0730*/  F2I.U32.TRUNC.NTZ R6, R6 ;  /* 0x0000000600067305 */ /* 0x000e62000020f000 */
[----:B------:R-:W-:Y:S01]  /*0740*/  LOP3.LUT P0, RZ, R9, 0x7, RZ, 0xc0, !PT ;  /* 0x0000000709ff7812 */ /* 0x000fe2000780c0ff */
[----:B------:R-:W-:Y:S01]  /*0750*/  IMAD.IADD R4, R3, 0x1, -R4 ;  /* 0x0000000103047824 */ /* 0x000fe200078e0a04 */
[----:B------:R-:W-:Y:S01]  /*0760*/  I2FP.F32.U32 R3, R10 ;  /* 0x0000000a00037245 */ /* 0x000fe20000201000 */
[----:B------:R-:W-:Y:S01]  /*0770*/  IMAD.IADD R5, R0, 0x1, -R5 ;  /* 0x0000000100057824 */ /* 0x000fe200078e0a05 */
[----:B------:R-:W-:Y:S01]  /*0780*/  ISETP.NE.AND P3, PT, R11, 0x1, PT ;  /* 0x000000010b00780c */ /* 0x000fe20003f65270 */
[----:B------:R-:W-:Y:S01]  /*0790*/  NOP ;  /* 0x0000000000007918 */ /* 0x000fe20000000000 */
[----:B------:R-:W-:Y:S01]  /*07a0*/  NOP ;  /* 0x0000000000007918 */ /* 0x000fe20000000000 */
[----:B------:R-:W-:-:S02]  /*07b0*/  IMAD R5, R5, 0x4, R4 ;  /* 0x0000000405057824 */ /* 0x000fc400078e0204 */
[----:B------:R-:W-:Y:S01]  /*07c0*/  FMUL R4, R3, UR4 ;  /* 0x0000000403047c20 */ /* 0x000fe20008400000 */
[----:B------:R-:W-:Y:S02]  /*07d0*/  ULDC UR4, c[0x0][0x144] ;  /* 0x0000510000047ab9 */ /* 0x000fe40000000800 */
[----:B------:R-:W-:Y:S01]  /*07e0*/  LEA.HI R0, R5, R5, RZ, 0x1 ;  /* 0x0000000505007211 */ /* 0x000fe200078f08ff */
[----:B-1----:R-:W-:Y:S02]  /*07f0*/  IMAD.MOV R14, RZ, RZ, -R6 ;  /* 0x000000ffff0e7224 */ /* 0x002fe400078e0a06 */
[----:B------:R-:W1:Y:S01]  /*0800*/  F2I.U32.TRUNC.NTZ R4, R4 ;  /* 0x0000000400047305 */ /* 0x000e62000020f000 */
[----:B------:R-:W-:Y:S01]  /*0810*/  LOP3.LUT R0, R0, 0xfffffffe, RZ, 0xc0, !PT ;  /* 0xfffffffe00007812 */ /* 0x000fe200078ec0ff */
[----:B------:R-:W-:Y:S01]  /*0820*/  IMAD R3, R14, UR4, R7 ;  /* 0x000000040e037c24 */ /* 0x000fe2000f8e0207 */
[----:B------:R-:W-:-:S03]  /*0830*/  ULDC UR4, c[0x0][0x148] ;  /* 0x0000520000047ab9 */ /* 0x000fc60000000800 */
[----:B------:R-:W-:Y:S01]  /*0840*/  IMAD.IADD R0, R5, 0x1, -R0 ;  /* 0x0000000105007824 */ /* 0x000fe200078e0a00 */
[----:B0-----:R-:W-:-:S04]  /*0850*/  ISETP.EQ.U32.AND P1, PT, R12, 0x1, PT ;  /* 0x000000010c00780c */ /* 0x001fc80003f22070 */
[----:B------:R-:W-:Y:S01]  /*0860*/  ISETP.NE.AND P4, PT, R0, R3, PT ;  /* 0x000000030000720c */ /* 0x000fe20003f85270 */
[----:B------:R-:W-:Y:S01]  /*0870*/  IMAD.SHL.U32 R0, R5, 0x4, RZ ;  /* 0x0000000405007824 */ /* 0x000fe200078e00ff */
[----:B------:R-:W-:Y:S01]  /*0880*/  SHF.R.S32.HI R3, RZ, 0x1f, R2 ;  /* 0x0000001fff037819 */ /* 0x000fe20000011402 */
[----:B-1----:R-:W-:-:S03]  /*0890*/  IMAD.MOV R13, RZ, RZ, -R4 ;  /* 0x000000ffff0d7224 */ /* 0x002fc600078e0a04 */
[----:B------:R-:W-:Y:S01]  /*08a0*/  LEA.HI R3, R3, R2, RZ, 0x2 ;  /* 0x0000000203037211 */ /* 0x000fe200078f10ff */
[----:B------:R-:W-:Y:S01]  /*08b0*/  IMAD.MOV.U32 R4, RZ, RZ, 0x1 ;  /* 0x00000001ff047424 */ /* 0x000fe200078e00ff */
[----:B------:R-:W-:Y:S01]  /*08c0*/  LOP3.LUT R5, R5, 0xc, R0, 0x78, !PT ;  /* 0x0000000c05057812 */ /* 0x000fe200078e7800 */
[----:B------:R-:W-:Y:S01]  /*08d0*/  IMAD R13, R13, UR4, R10 ;  /* 0x000000040d0d7c24 */ /* 0x000fe2000f8e020a */
[----:B------:R-:W-:Y:S02]  /*08e0*/  LOP3.LUT R3, R3, 0xfffffffc, RZ, 0xc0, !PT ;  /* 0xfffffffc03037812 */ /* 0x000fe400078ec0ff */
[C---:B------:R-:W-:Y:S02]  /*08f0*/  ISETP.LT.U32.AND P0, PT, R5.reuse, 0x2, !P0 ;  /* 0x000000020500780c */ /* 0x040fe40004701070 */
[----:B------:R-:W-:Y:S01]  /*0900*/  @P4 LEA.HI R0, R5, R5, RZ, 0x1 ;  /* 0x0000000505004211 */ /* 0x000fe200078f08ff */
[----:B------:R-:W-:-:S03]  /*0910*/  IMAD.IADD R14, R2, 0x1, -R3 ;  /* 0x00000001020e7824 */ /* 0x000fc600078e0a03 */
[----:B------:R-:W-:Y:S02]  /*0920*/  @P4 SHF.R.S32.HI R0, RZ, 0x1, R0 ;  /* 0x00000001ff004819 */ /* 0x000fe40000011400 */
[----:B------:R-:W-:Y:S02]  /*0930*/  LOP3.LUT P2, RZ, R11, R14, RZ, 0xfc, !PT ;  /* 0x0000000e0bff7212 */ /* 0x000fe4000784fcff */
[----:B------:R-:W-:Y:S02]  /*0940*/  @P4 ISETP.NE.AND P5, PT, R0, R13, PT ;  /* 0x0000000d0000420c */ /* 0x000fe40003fa5270 */
[----:B------:R-:W-:Y:S02]  /*0950*/  SEL R3, RZ, 0x1, P2 ;  /* 0x00000001ff037807 */ /* 0x000fe40001000000 */
[----:B------:R-:W-:Y:S02]  /*0960*/  SEL R13, RZ, 0x1, !P0 ;  /* 0x00000001ff0d7807 */ /* 0x000fe40004000000 */
[----:B------:R-:W-:-:S02]  /*0970*/  @P4 SEL R4, RZ, 0x1, P5 ;  /* 0x00000001ff044807 */ /* 0x000fc40002800000 */
[----:B------:R-:W-:Y:S02]  /*0980*/  SEL R3, R3, 0x2, P3 ;  /* 0x0000000203037807 */ /* 0x000fe40001800000 */
[----:B------:R-:W-:Y:S01]  /*0990*/  LOP3.LUT R4, R4, R13, RZ, 0xc0, !PT ;  /* 0x0000000d04047212 */ /* 0x000fe200078ec0ff */
[----:B------:R-:W-:Y:S06]  /*09a0*/  @!P1 BRA `(.L_x_4) ;  /* 0x0000000000089947 */ /* 0x000fec0003800000 */
[----:B------:R-:W-:Y:S01]  /*09b0*/  UCGABAR_ARV ;  /* 0x00000000000079c7 */ /* 0x000fe20008000000 */
[----:B------:R-:W-:Y:S05]  /*09c0*/  BRA `(.L_x_5) ;  /* 0x0000000000047947 */ /* 0x000fea0003800000 */
.L_x_4:
[----:B------:R-:W-:Y:S01]  /*09d0*/  NOP ;  /* 0x0000000000007918 */ /* 0x000fe20000000000 */
.L_x_5:
[----:B------:R-:W-:Y:S01]  /*09e0*/  ULDC.64 UR4, c[0x0][0x618] ;  /* 0x0001860000047ab9 */ /* 0x000fe20000000a00 */
[----:B------:R-:W-:Y:S01]  /*09f0*/  ULDC.64 UR12, c[0x0][0x208] ;  /* 0x00008200000c7ab9 */ /* 0x000fe20000000a00 */
[----:B------:R-:W-:-:S04]  /*0a00*/  ISETP.NE.U32.AND P0, PT, RZ, UR4, PT ;  /* 0x00000004ff007c0c */ /* 0x000fc8000bf05070 */
[----:B------:R-:W-:-:S13]  /*0a10*/  ISETP.NE.AND.EX P0, PT, RZ, UR5, PT, P0 ;  /* 0x00000005ff007c0c */ /* 0x000fda000bf05300 */
[----:B------:R-:W-:Y:S05]  /*0a20*/  @!P0 BRA `(.L_x_6) ;  /* 0x00000000001c8947 */ /* 0x000fea0003800000 */
[----:B------:R-:W0:Y:S02]  /*0a30*/  LDC.64 R12, c[0x0][0x618] ;  /* 0x00018600ff0c7b82 */ /* 0x000e240000000a00 */
[----:B0-----:R-:W2:Y:S02]  /*0a40*/  LDG.E.64 R12, desc[UR12][R12.64] ;  /* 0x0000000c0c0c7981 */ /* 0x001ea4000c1e1b00 */
[----:B--2---:R-:W-:-:S04]  /*0a50*/  ISETP.NE.U32.AND P0, PT, R12, RZ, PT ;  /* 0x000000ff0c00720c */ /* 0x004fc80003f05070 */
[----:B------:R-:W-:-:S13]  /*0a60*/  ISETP.NE.AND.EX P0, PT, R13, RZ, PT, P0 ;  /* 0x000000ff0d00720c */ /* 0x000fda0003f05300 */
[----:B------:R-:W-:Y:S05]  /*0a70*/  @!P0 BRA `(.L_x_6) ;  /* 0x0000000000088947 */ /* 0x000fea0003800000 */
[----:B------:R0:W5:Y:S01]  /*0a80*/  LD.E R0, desc[UR12][R12.64] ;  /* 0x0000000c0c007980 */ /* 0x000162000c101900 */
[----:B------:R-:W-:Y:S05]  /*0a90*/  BRA `(.L_x_7) ;  /* 0x0000000000207947 */ /* 0x000fea0003800000 */
.L_x_6:
[----:B------:R-:W-:Y:S02]  /*0aa0*/  ULDC.64 UR4, c[0x0][0x608] ;  /* 0x0001820000047ab9 */ /* 0x000fe40000000a00 */
[----:B------:R-:W-:-:S04]  /*0ab0*/  ISETP.NE.U32.AND P0, PT, RZ, UR4, PT ;  /* 0x00000004ff007c0c */ /* 0x000fc8000bf05070 */
[----:B------:R-:W-:-:S13]  /*0ac0*/  ISETP.NE.AND.EX P0, PT, RZ, UR5, PT, P0 ;  /* 0x00000005ff007c0c */ /* 0x000fda000bf05300 */
[----:B------:R-:W-:Y:S05]  /*0ad0*/  @!P0 BRA `(.L_x_8) ;  /* 0x00000000000c8947 */ /* 0x000fea0003800000 */
[----:B------:R-:W0:Y:S02]  /*0ae0*/  LDC.64 R12, c[0x0][0x608] ;  /* 0x00018200ff0c7b82 */ /* 0x000e240000000a00 */
[----:B0-----:R1:W5:Y:S01]  /*0af0*/  LDG.E R0, desc[UR12][R12.64] ;  /* 0x0000000c0c007981 */ /* 0x001362000c1e1900 */
[----:B------:R-:W-:Y:S05]  /*0b00*/  BRA `(.L_x_7) ;  /* 0x0000000000047947 */ /* 0x000fea0003800000 */
.L_x_8:
[----:B------:R-:W2:Y:S02]  /*0b10*/  LDC R0, c[0x0][0x600] ;  /* 0x00018000ff007b82 */ /* 0x000ea40000000800 */
.L_x_7:
[----:B------:R-:W-:Y:S02]  /*0b20*/  ULDC.64 UR4, c[0x0][0x620] ;  /* 0x0001880000047ab9 */ /* 0x000fe40000000a00 */
[----:B------:R-:W-:-:S04]  /*0b30*/  ISETP.NE.U32.AND P0, PT, RZ, UR4, PT ;  /* 0x00000004ff007c0c */ /* 0x000fc8000bf05070 */
[----:B------:R-:W-:-:S13]  /*0b40*/  ISETP.NE.AND.EX P0, PT, RZ, UR5, PT, P0 ;  /* 0x00000005ff007c0c */ /* 0x000fda000bf05300 */
[----:B------:R-:W-:Y:S05]  /*0b50*/  @!P0 BRA `(.L_x_9) ;  /* 0x00000000001c8947 */ /* 0x000fea0003800000 */
[----:B01----:R-:W0:Y:S02]  /*0b60*/  LDC.64 R12, c[0x0][0x620] ;  /* 0x00018800ff0c7b82 */ /* 0x003e240000000a00 */
[----:B0-----:R-:W3:Y:S02]  /*0b70*/  LDG.E.64 R12, desc[UR12][R12.64] ;  /* 0x0000000c0c0c7981 */ /* 0x001ee4000c1e1b00 */
[----:B---3--:R-:W-:-:S04]  /*0b80*/  ISETP.NE.U32.AND P0, PT, R12, RZ, PT ;  /* 0x000000ff0c00720c */ /* 0x008fc80003f05070 */
[----:B------:R-:W-:-:S13]  /*0b90*/  ISETP.NE.AND.EX P0, PT, R13, RZ, PT, P0 ;  /* 0x000000ff0d00720c */ /* 0x000fda0003f05300 */
[----:B------:R-:W-:Y:S05]  /*0ba0*/  @!P0 BRA `(.L_x_9) ;  /* 0x0000000000088947 */ /* 0x000fea0003800000 */
[----:B------:R0:W5:Y:S01]  /*0bb0*/  LD.E R2, desc[UR12][R12.64] ;  /* 0x0000000c0c027980 */ /* 0x000162000c101900 */
[----:B------:R-:W-:Y:S05]  /*0bc0*/  BRA `(.L_x_10) ;  /* 0x0000000000207947 */ /* 0x000fea0003800000 */
.L_x_9:
[----:B------:R-:W-:Y:S02]  /*0bd0*/  ULDC.64 UR4, c[0x0][0x610] ;  /* 0x0001840000047ab9 */ /* 0x000fe40000000a00 */
[----:B------:R-:W-:-:S04]  /*0be0*/  ISETP.NE.U32.AND P0, PT, RZ, UR4, PT ;  /* 0x00000004ff007c0c */ /* 0x000fc8000bf05070 */
[----:B------:R-:W-:-:S13]  /*0bf0*/  ISETP.NE.AND.EX P0, PT, RZ, UR5, PT, P0 ;  /* 0x00000005ff007c0c */ /* 0x000fda000bf05300 */
[----:B------:R-:W-:Y:S05]  /*0c00*/  @!P0 BRA `(.L_x_11) ;  /* 0x00000000000c8947 */ /* 0x000fea0003800000 */
[----:B01----:R-:W0:Y:S02]  /*0c10*/  LDC.64 R12, c[0x0][0x610] ;  /* 0x00018400ff0c7b82 */ /* 0x003e240000000a00 */
[----:B0-----:R1:W5:Y:S01]  /*0c20*/  LDG.E R2, desc[UR12][R12.64] ;  /* 0x0000000c0c027981 */ /* 0x001362000c1e1900 */
[----:B------:R-:W-:Y:S05]  /*0c30*/  BRA `(.L_x_10) ;  /* 0x0000000000047947 */ /* 0x000fea0003800000 */
.L_x_11:
[----:B------:R-:W3:Y:S02]  /*0c40*/  LDC R2, c[0x0][0x604] ;  /* 0x00018100ff027b82 */ /* 0x000ee40000000800 */
.L_x_10:
[----:B------:R-:W4:Y:S01]  /*0c50*/  LDC R6, c[0x0][0x3e8] ;  /* 0x0000fa00ff067b82 */ /* 0x000f220000000800 */
[----:B------:R-:W-:Y:S01]  /*0c60*/  ULDC UR4, c[0x0][0x3dc] ;  /* 0x0000f70000047ab9 */ /* 0x000fe20000000800 */
[----:B------:R-:W-:Y:S01]  /*0c70*/  ULDC.64 UR6, c[0x0][0x3e0] ;  /* 0x0000f80000067ab9 */ /* 0x000fe20000000a00 */
[----:B------:R-:W-:Y:S02]  /*0c80*/  UIADD3 UR4, UR4, 0x1f, URZ ;  /* 0x0000001f04047890 */ /* 0x000fe4000fffe03f */
[----:B------:R-:W-:Y:S02]  /*0c90*/  UIMAD UR6, UR7, UR6, URZ ;  /* 0x00000006070672a4 */ /* 0x000fe4000f8e023f */
[----:B------:R-:W-:-:S04]  /*0ca0*/  USHF.R.S32.HI UR5, URZ, 0x1f, UR4 ;  /* 0x0000001f3f057899 */ /* 0x000fc80008011404 */
[----:B------:R-:W-:-:S04]  /*0cb0*/  ULEA.HI UR5, UR5, UR4, URZ, 0x5 ;  /* 0x0000000405057291 */ /* 0x000fc8000f8f283f */
[----:B------:R-:W-:Y:S01]  /*0cc0*/  USHF.R.S32.HI UR15, URZ, 0x5, UR5 ;  /* 0x000000053f0f7899 */ /* 0x000fe20008011405 */
[----:B----4-:R-:W-:-:S05]  /*0cd0*/  IMAD R6, R6, UR6, RZ ;  /* 0x0000000606067c24 */ /* 0x010fca000f8e02ff */
[----:B------:R-:W-:Y:S01]  /*0ce0*/  IMAD R6, R6, UR15, RZ ;  /* 0x0000000f06067c24 */ /* 0x000fe2000f8e02ff */
[----:B------:R-:W-:Y:S06]  /*0cf0*/  @!P1 BRA `(.L_x_12) ;  /* 0x00000000000c9947 */ /* 0x000fec0003800000 */
[----:B------:R-:W-:Y:S01]  /*0d00*/  UCGABAR_WAIT ;  /* 0x0000000000007dc7 */ /* 0x000fe20008000000 */
[----:B------:R-:W-:Y:S01]  /*0d10*/  CCTL.IVALL ;  /* 0x00000000ff00798f */ /* 0x000fe20002000000 */
[----:B------:R-:W-:Y:S05]  /*0d20*/  BRA `(.L_x_13) ;  /* 0x0000000000047947 */ /* 0x000fea0003800000 */
.L_x_12:
[----:B------:R-:W-:Y:S06]  /*0d30*/  BAR.SYNC.DEFER_BLOCKING 0x0 ;  /* 0x0000000000007b1d */ /* 0x000fec0000010000 */
.L_x_13:
[----:B------:R-:W-:-:S13]  /*0d40*/  ISETP.NE.AND P0, PT, R11, RZ, PT ;  /* 0x000000ff0b00720c */ /* 0x000fda0003f05270 */
[----:B------:R-:W-:Y:S05]  /*0d50*/  @!P0 BRA `(.L_x_14) ;  /* 0x0000002c00a08947 */ /* 0x000fea0003800000 */
[----:B------:R-:W-:-:S13]  /*0d60*/  ISETP.NE.AND P0, PT, R11, 0x1, PT ;  /* 0x000000010b00780c */ /* 0x000fda0003f05270 */
[----:B------:R-:W-:Y:S05]  /*0d70*/  @P0 EXIT ;  /* 0x000000000000094d */ /* 0x000fea0003800000 */
[----:B------:R-:W-:Y:S01]  /*0d80*/  ISETP.GE.AND P0, PT, R6, 0x1, PT ;  /* 0x000000010600780c */ /* 0x000fe20003f06270 */
[----:B------:R-:W-:Y:S01]  /*0d90*/  UMOV UR4, URZ ;  /* 0x0000003f00047c82 */ /* 0x000fe20008000000 */
[----:B------:R-:W-:Y:S02]  /*0da0*/  CS2R R54, SRZ ;  /* 0x0000000000367805 */ /* 0x000fe4000001ff00 */
[----:B------:R-:W-:Y:S02]  /*0db0*/  CS2R R24, SRZ ;  /* 0x0000000000187805 */ /* 0x000fe4000001ff00 */
[----:B------:R-:W-:Y:S02]  /*0dc0*/  CS2R R26, SRZ ;  /* 0x00000000001a7805 */ /* 0x000fe4000001ff00 */
[----:B------:R-:W-:Y:S02]  /*0dd0*/  CS2R R28, SRZ ;  /* 0x00000000001c7805 */ /* 0x000fe4000001ff00 */
[----:B------:R-:W-:-:S02]  /*0de0*/  CS2R R30, SRZ ;  /* 0x00000000001e7805 */ /* 0x000fc4000001ff00 */
[----:B------:R-:W-:Y:S02]  /*0df0*/  CS2R R32, SRZ ;  /* 0x0000000000207805 */ /* 0x000fe4000001ff00 */
        /* <DEDUP_REMOVED lines=9> */
[----:B------:R-:W-:Y:S01]  /*0e90*/  CS2R R52, SRZ ;  /* 0x0000000000347805 */ /* 0x000fe2000001ff00 */
[----:B------:R-:W-:Y:S06]  /*0ea0*/  @!P0 BRA `(.L_x_15) ;  /* 0x0000000000788947 */ /* 0x000fec0003800000 */
[----:B------:R-:W-:-:S04]  /*0eb0*/  LOP3.LUT R7, R3, 0x1, RZ, 0xfc, !PT ;  /* 0x0000000103077812 */ /* 0x000fc800078efcff */
[----:B------:R-:W-:-:S13]  /*0ec0*/  ISETP.NE.AND P0, PT, R7, 0x3, PT ;  /* 0x000000030700780c */ /* 0x000fda0003f05270 */
[----:B------:R-:W-:Y:S05]  /*0ed0*/  @!P0 BRA `(.L_x_16) ;  /* 0x0000000000048947 */ /* 0x000fea0003800000 */
[----:B------:R-:W-:Y:S01]  /*0ee0*/  BPT.TRAP 0x1 ;  /* 0x000000040000795c */ /* 0x000fe20000300000 */
.L_x_16:
[----:B------:R-:W4:Y:S01]  /*0ef0*/  S2UR UR5, SR_CgaCtaId ;  /* 0x00000000000579c3 */ /* 0x000f220000008800 */
[----:B------:R-:W-:Y:S01]  /*0f00*/  SHF.L.U32 R7, RZ, 0x1f, RZ ;  /* 0x0000001fff077819 */ /* 0x000fe200000006ff */
[----:B------:R-:W-:Y:S02]  /*0f10*/  UMOV UR4, 0x400 ;  /* 0x0000040000047882 */ /* 0x000fe40000000000 */
[----:B----4-:R-:W-:-:S12]  /*0f20*/  ULEA UR4, UR5, UR4, 0x18 ;  /* 0x0000000405047291 */ /* 0x010fd8000f8ec03f */
.L_x_17:
[----:B----4-:R-:W-:-:S04]  /*0f30*/  IMAD.U32 R8, RZ, RZ, UR4 ;  /* 0x00000004ff087e24 */ /* 0x010fc8000f8e00ff */
[----:B------:R4:W0:Y:S03]  /*0f40*/  SYNCS.PHASECHK.TRANS64.TRYWAIT P0, [R8+URZ+0x38000], R7 ;  /* 0x03800007080075a7 */ /* 0x000826000800017f */
[----:B0-----:R-:W-:Y:S05]  /*0f50*/  @!P0 NANOSLEEP.SYNCS 0x989680 ;  /* 0x009896800000895d */ /* 0x001fea0003900000 */
[----:B------:R-:W0:Y:S02]  /*0f60*/  @!P0 SYNCS.PHASECHK.TRANS64 P0, [R8+URZ+0x38000], R7 ;  /* 0x03800007080085a7 */ /* 0x000e24000800007f */
[----:B0-----:R-:W-:Y:S05]  /*0f70*/  @!P0 BRA `(.L_x_17) ;  /* 0xfffffffc00ec8947 */ /* 0x001fea000383ffff */
[----:B------:R-:W-:Y:S01]  /*0f80*/  UIADD3 UR5, UR4, 0x1c000, URZ ;  /* 0x0001c00004057890 */ /* 0x000fe2000fffe03f */
[----:B------:R-:W-:Y:S01]  /*0f90*/  WARPGROUP.ARRIVE ;  /* 0x00000000000079c5 */ /* 0x000fe20000000000 */
[----:B------:R-:W-:Y:S02]  /*0fa0*/  USHF.R.U32.HI UR4, URZ, 0x4, UR4 ;  /* 0x000000043f047899 */ /* 0x000fe40008011604 */
[----:B------:R-:W-:Y:S02]  /*0fb0*/  USHF.R.U32.HI UR5, URZ, 0x4, UR5 ;  /* 0x000000043f057899 */ /* 0x000fe40008011605 */
[----:B------:R-:W-:Y:S02]  /*0fc0*/  ULOP3.LUT UR4, UR4, 0x3fff, URZ, 0xc0, !UPT ;  /* 0x00003fff04047892 */ /* 0x000fe4000f8ec03f */
[----:B------:R-:W-:Y:S02]  /*0fd0*/  ULOP3.LUT UR5, UR5, 0x3fff, URZ, 0xc0, !UPT ;  /* 0x00003fff05057892 */ /* 0x000fe4000f8ec03f */
[----:B------:R-:W-:-:S02]  /*0fe0*/  ULOP3.LUT UR4, UR4, 0x10000, URZ, 0xfc, !UPT ;  /* 0x0001000004047892 */ /* 0x000fc4000f8efc3f */
[----:B------:R-:W-:Y:S01]  /*0ff0*/  ULOP3.LUT UR6, UR5, 0x10000, URZ, 0xfc, !UPT ;  /* 0x0001000005067892 */ /* 0x000fe2000f8efc3f */
[----:B------:R-:W-:Y:S02]  /*1000*/  UMOV UR7, 0x80000020 ;  /* 0x8000002000077882 */ /* 0x000fe40000000000 */
[----:B------:R-:W-:-:S06]  /*1010*/  UMOV UR5, 0x80000020 ;  /* 0x8000002000057882 */ /* 0x000fcc0000000000 */
[----:B------:R-:W-:Y:S01]  /*1020*/  HGMMA.64x64x16.F32 R24, gdesc[UR4], RZ, !UPT ;  /* 0x00e00000041879f0 */ /* 0x000fe2000c7008ff */
[----:B------:R-:W-:Y:S02]  /*1030*/  UIADD3 UR4, UR4, 0x2, URZ ;  /* 0x0000000204047890 */ /* 0x000fe4000fffe03f */
[----:B------:R-:W-:Y:S01]  /*1040*/  UIADD3 UR6, UR6, 0x2, URZ ;  /* 0x0000000206067890 */ /* 0x000fe2000fffe03f */
[----:B------:R-:W-:Y:S01]  /*1050*/  UMOV UR5, 0x80000020 ;  /* 0x8000002000057882 */ /* 0x000fe20000000000 */
[----:B------:R-:W-:-:S07]  /*1060*/  UMOV UR7, 0x80000020 ;  /* 0x8000002000077882 */ /* 0x000fce0000000000 */
[----:B------:R-:W-:Y:S01]  /*1070*/  HGMMA.64x64x16.F32 R24, gdesc[UR4], R24, gsb0 ;  /* 0x00e00000041879f0 */ /* 0x000fe20008000818 */
[----:B------:R-:W-:-:S05]  /*1080*/  UMOV UR4, 0x1 ;  /* 0x0000000100047882 */ /* 0x000fca0000000000 */
.L_x_15:
[----:B----4-:R-:W-:-:S05]  /*1090*/  VIMNMX R7, R6, 0x1, PT ;  /* 0x0000000106077848 */ /* 0x010fca0003fe0100 */
[----:B------:R-:W-:-:S05]  /*10a0*/  IMAD.IADD R7, R6, 0x1, -R7 ;  /* 0x0000000106077824 */ /* 0x000fca00078e0a07 */
[----:B------:R-:W-:-:S13]  /*10b0*/  ISETP.GE.AND P0, PT, R7, 0x1, PT ;  /* 0x000000010700780c */ /* 0x000fda0003f06270 */
[----:B------:R-:W-:Y:S05]  /*10c0*/  @!P0 BRA `(.L_x_18) ;  /* 0x0000000000f48947 */ /* 0x000fea0003800000 */
[----:B------:R-:W4:Y:S01]  /*10d0*/  S2UR UR6, SR_CgaCtaId ;  /* 0x00000000000679c3 */ /* 0x000f220000008800 */
[----:B------:R-:W-:Y:S01]  /*10e0*/  UMOV UR5, 0x400 ;  /* 0x0000040000057882 */ /* 0x000fe20000000000 */
[----:B------:R-:W-:Y:S01]  /*10f0*/  LOP3.LUT R8, RZ, R6, RZ, 0x33, !PT ;  /* 0x00000006ff087212 */ /* 0x000fe200078e33ff */
[----:B01----:R-:W-:Y:S01]  /*1100*/  IMAD.MOV.U32 R12, RZ, RZ, RZ ;  /* 0x000000ffff0c7224 */ /* 0x003fe200078e00ff */
[----:B------:R-:W-:Y:S01]  /*1110*/  LOP3.LUT R13, R3, 0x1, RZ, 0xfc, !PT ;  /* 0x00000001030d7812 */ /* 0x000fe200078efcff */
[----:B------:R-:W-:Y:S01]  /*1120*/  UISETP.NE.U32.AND UP0, UPT, UR4, URZ, UPT ;  /* 0x0000003f0400728c */ /* 0x000fe2000bf05070 */
[----:B------:R-:W-:Y:S01]  /*1130*/  VIMNMX R9, R8, -0x2, !PT ;  /* 0xfffffffe08097848 */ /* 0x000fe20007fe0100 */
[----:B------:R-:W-:-:S03]  /*1140*/  IMAD.MOV.U32 R8, RZ, RZ, RZ ;  /* 0x000000ffff087224 */ /* 0x000fc600078e00ff */
[----:B------:R-:W-:Y:S01]  /*1150*/  IADD3 R9, R9, 0x2, R6 ;  /* 0x0000000209097810 */ /* 0x000fe20007ffe006 */
[----:B----4-:R-:W-:-:S04]  /*1160*/  ULEA UR5, UR6, UR5, 0x18 ;  /* 0x0000000506057291 */ /* 0x010fc8000f8ec03f */
[----:B------:R-:W-:Y:S02]  /*1170*/  UIADD3 UR6, UR5, 0x1c000, URZ ;  /* 0x0001c00005067890 */ /* 0x000fe4000fffe03f */
[----:B------:R-:W-:Y:S02]  /*1180*/  USHF.R.U32.HI UR7, URZ, 0x4, UR5 ;  /* 0x000000043f077899 */ /* 0x000fe40008011605 */
[----:B------:R-:W-:Y:S02]  /*1190*/  USHF.R.U32.HI UR6, URZ, 0x4, UR6 ;  /* 0x000000043f067899 */ /* 0x000fe40008011606 */
[----:B------:R-:W-:Y:S02]  /*11a0*/  ULOP3.LUT UR7, UR7, 0x3fff, URZ, 0xc0, !UPT ;  /* 0x00003fff07077892 */ /* 0x000fe4000f8ec03f */
[----:B------:R-:W-:Y:S02]  /*11b0*/  ULOP3.LUT UR6, UR6, 0x3fff, URZ, 0xc0, !UPT ;  /* 0x00003fff06067892 */ /* 0x000fe4000f8ec03f */
[----:B------:R-:W-:-:S02]  /*11c0*/  ULOP3.LUT UR7, UR7, 0x10000, URZ, 0xfc, !UPT ;  /* 0x0001000007077892 */ /* 0x000fc4000f8efc3f */
[----:B------:R-:W-:-:S12]  /*11d0*/  ULOP3.LUT UR6, UR6, 0x10000, URZ, 0xfc, !UPT ;  /* 0x0001000006067892 */ /* 0x000fd8000f8efc3f */
.L_x_23:
[----:B------:R-:W-:-:S13]  /*11e0*/  ISETP.NE.AND P1, PT, R13, 0x3, PT ;  /* 0x000000030d00780c */ /* 0x000fda0003f25270 */
[----:B------:R-:W-:Y:S05]  /*11f0*/  @!P1 BRA `(.L_x_19) ;  /* 0x0000000000049947 */ /* 0x000fea0003800000 */
[----:B------:R-:W-:Y:S01]  /*1200*/  BPT.TRAP 0x1 ;  /* 0x000000040000795c */ /* 0x000fe20000300000 */
.L_x_19:
[----:B------:R-:W-:Y:S01]  /*1210*/  SHF.L.U32 R10, R12, 0x1f, RZ ;  /* 0x0000001f0c0a7819 */ /* 0x000fe200000006ff */
[----:B------:R-:W-:-:S12]  /*1220*/  ULEA UR8, UR4, UR5, 0x3 ;  /* 0x0000000504087291 */ /* 0x000fd8000f8e183f */
.L_x_20:
[----:B0-----:R-:W-:-:S04]  /*1230*/  IMAD.U32 R11, RZ, RZ, UR8 ;  /* 0x00000008ff0b7e24 */ /* 0x001fc8000f8e00ff */
[----:B------:R0:W1:Y:S03]  /*1240*/  SYNCS.PHASECHK.TRANS64.TRYWAIT P0, [R11+URZ+0x38000], R10 ;  /* 0x0380000a0b0075a7 */ /* 0x000066000800017f */
[----:B-1----:R-:W-:Y:S05]  /*1250*/  @!P0 NANOSLEEP.SYNCS 0x989680 ;  /* 0x009896800000895d */ /* 0x002fea0003900000 */
[----:B------:R-:W1:Y:S02]  /*1260*/  @!P0 SYNCS.PHASECHK.TRANS64 P0, [R11+URZ+0x38000], R10 ;  /* 0x0380000a0b0085a7 */ /* 0x000e64000800007f */
[----:B-1----:R-:W-:Y:S05]  /*1270*/  @!P0 BRA `(.L_x_20) ;  /* 0xfffffffc00ec8947 */ /* 0x002fea000383ffff */
[----:B------:R-:W-:Y:S01]  /*1280*/  ULEA UR8, UR4, UR7, 0x8 ;  /* 0x0000000704087291 */ /* 0x000fe2000f8e403f */
[----:B------:R-:W-:Y:S01]  /*1290*/  WARPGROUP.ARRIVE ;  /* 0x00000000000079c5 */ /* 0x000fe20000000000 */
[----:B------:R-:W-:Y:S01]  /*12a0*/  ULEA UR10, UR4, UR6, 0x8 ;  /* 0x00000006040a7291 */ /* 0x000fe2000f8e403f */
[----:B------:R-:W-:Y:S01]  /*12b0*/  UMOV UR9, 0x80000020 ;  /* 0x8000002000097882 */ /* 0x000fe20000000000 */
[----:B------:R-:W-:-:S07]  /*12c0*/  UMOV UR11, 0x80000020 ;  /* 0x80000020000b7882 */ /* 0x000fce0000000000 */
[----:B------:R-:W-:Y:S01]  /*12d0*/  HGMMA.64x64x16.F32 R24, gdesc[UR8], R24, UP0 ;  /* 0x00e00000081879f0 */ /* 0x000fe2000bf00818 */
[----:B------:R-:W-:Y:S02]  /*12e0*/  UIADD3 UR8, UR8, 0x2, URZ ;  /* 0x0000000208087890 */ /* 0x000fe4000fffe03f */
[----:B------:R-:W-:Y:S01]  /*12f0*/  UIADD3 UR10, UR10, 0x2, URZ ;  /* 0x000000020a0a7890 */ /* 0x000fe2000fffe03f */
[----:B------:R-:W-:Y:S01]  /*1300*/  UMOV UR9, 0x80000020 ;  /* 0x8000002000097882 */ /* 0x000fe20000000000 */
[----:B------:R-:W-:-:S07]  /*1310*/  UMOV UR11, 0x80000020 ;  /* 0x80000020000b7882 */ /* 0x000fce0000000000 */
[----:B------:R-:W-:Y:S03]  /*1320*/  HGMMA.64x64x16.F32 R24, gdesc[UR8], R24, gsb0 ;  /* 0x00e00000081879f0 */ /* 0x000fe60008000818 */
[----:B------:R-:W-:Y:S02]  /*1330*/  WARPGROUP.DEPBAR.LE gsb0, 0x1 ;  /* 0x00008000000079c5 */ /* 0x000fe40000010100 */
[----:B------:R-:W-:Y:S05]  /*1340*/  @!P1 BRA `(.L_x_21) ;  /* 0x0000000000049947 */ /* 0x000fea0003800000 */
[----:B------:R-:W-:Y:S01]  /*1350*/  BPT.TRAP 0x1 ;  /* 0x000000040000795c */ /* 0x000fe20000300000 */
.L_x_21:
[----:B------:R-:W-:-:S13]  /*1360*/  ISETP.NE.AND P0, PT, R4, RZ, PT ;  /* 0x000000ff0400720c */ /* 0x000fda0003f05270 */
[----:B0-----:R-:W-:-:S05]  /*1370*/  @P0 LEA R10, R8, UR5, 0x3 ;  /* 0x00000005080a0c11 */ /* 0x001fca000f8e18ff */
[----:B------:R-:W-:-:S05]  /*1380*/  @P0 VIADD R10, R10, 0x380e0 ;  /* 0x000380e00a0a0836 */ /* 0x000fca0000000000 */
[----:B------:R-:W-:-:S04]  /*1390*/  @P0 PRMT R10, R5, 0x654, R10 ;  /* 0x00000654050a0816 */ /* 0x000fc8000000000a */
[----:B------:R0:W-:Y:S01]  /*13a0*/  @P0 SYNCS.ARRIVE.TRANS64.RED.A1T0 RZ, [R10+URZ], RZ ;  /* 0x000000ff0aff09a7 */ /* 0x0001e2000810043f */
[----:B------:R-:W-:-:S13]  /*13b0*/  ISETP.GT.U32.AND P0, PT, R3, 0x1, PT ;  /* 0x000000010300780c */ /* 0x000fda0003f04070 */
[----:B0-----:R-:W-:Y:S05]  /*13c0*/  @P0 BRA `(.L_x_22) ;  /* 0x0000000000040947 */ /* 0x001fea0003800000 */
[----:B------:R-:W-:Y:S01]  /*13d0*/  BPT.TRAP 0x1 ;  /* 0x000000040000795c */ /* 0x000fe20000300000 */
.L_x_22:
[----:B------:R-:W-:Y:S01]  /*13e0*/  VIADD R9, R9, 0xffffffff ;  /* 0xffffffff09097836 */ /* 0x000fe20000000000 */
[----:B------:R-:W-:Y:S01]  /*13f0*/  UIADD3 UR4, UR4, 0x1, URZ ;  /* 0x0000000104047890 */ /* 0x000fe2000fffe03f */
[----:B------:R-:W-:-:S03]  /*1400*/  VIADD R8, R8, 0x1 ;  /* 0x0000000108087836 */ /* 0x000fc60000000000 */
[----:B------:R-:W-:Y:S01]  /*1410*/  ISETP.GT.AND P1, PT, R9, 0x1, PT ;  /* 0x000000010900780c */ /* 0x000fe20003f24270 */
[----:B------:R-:W-:Y:S01]  /*1420*/  UISETP.NE.AND UP0, UPT, UR4, 0x1c, UPT ;  /* 0x0000001c0400788c */ /* 0x000fe2000bf05270 */
[----:B------:R-:W-:-:S03]  /*1430*/  ISETP.NE.AND P0, PT, R8, 0x1c, PT ;  /* 0x0000001c0800780c */ /* 0x000fc60003f05270 */
[----:B------:R-:W-:Y:S01]  /*1440*/  USEL UR8, URZ, 0x1, UP0 ;  /* 0x000000013f087887 */ /* 0x000fe20008000000 */
[----:B------:R-:W-:Y:S01]  /*1450*/  SEL R8, R8, RZ, P0 ;  /* 0x000000ff08087207 */ /* 0x000fe20000000000 */
[----:B------:R-:W-:Y:S02]  /*1460*/  USEL UR4, UR4, URZ, UP0 ;  /* 0x0000003f04047287 */ /* 0x000fe40008000000 */
[----:B------:R-:W-:Y:S02]  /*1470*/  UPLOP3.LUT UP0, UPT, UPT, UPT, UPT, 0x80, 0x0 ;  /* 0x000000000000789c */ /* 0x000fe40003f0f070 */
[----:B------:R-:W-:Y:S02]  /*1480*/  LOP3.LUT R12, R12, UR8, RZ, 0x3c, !PT ;  /* 0x000000080c0c7c12 */ /* 0x000fe4000f8e3cff */
[----:B------:R-:W-:Y:S07]  /*1490*/  @P1 BRA `(.L_x_23) ;  /* 0xfffffffc00501947 */ /* 0x000fee000383ffff */
.L_x_18:
[----:B------:R-:W-:Y:S01]  /*14a0*/  ISETP.GE.AND P0, PT, R6, 0x1, PT ;  /* 0x000000010600780c */ /* 0x000fe20003f06270 */
[----:B------:R-:W-:-:S12]  /*14b0*/  WARPGROUP.DEPBAR.LE gsb0, 0x0 ;  /* 0x00008000000079c5 */ /* 0x000fd80000010000 */
[----:B------:R-:W-:Y:S05]  /*14c0*/  @!P0 BRA `(.L_x_24) ;  /* 0x0000000000548947 */ /* 0x000fea0003800000 */
[----:B------:R-:W-:-:S04]  /*14d0*/  LOP3.LUT R6, R3, 0x1, RZ, 0xfc, !PT ;  /* 0x0000000103067812 */ /* 0x000fc800078efcff */
[----:B------:R-:W-:-:S13]  /*14e0*/  ISETP.NE.AND P0, PT, R6, 0x3, PT ;  /* 0x000000030600780c */ /* 0x000fda0003f05270 */
[----:B------:R-:W-:Y:S05]  /*14f0*/  @!P0 BRA `(.L_x_25) ;  /* 0x0000000000048947 */ /* 0x000fea0003800000 */
[----:B------:R-:W-:Y:S01]  /*1500*/  BPT.TRAP 0x1 ;  /* 0x000000040000795c */ /* 0x000fe20000300000 */
.L_x_25:
[----:B------:R-:W-:Y:S01]  /*1510*/  ISETP.NE.AND P0, PT, R4, RZ, PT ;  /* 0x000000ff0400720c */ /* 0x000fe20003f05270 */
[----:B------:R-:W-:Y:S01]  /*1520*/  BSSY B0, `(.L_x_26) ;  /* 0x000000d000007945 */ /* 0x000fe20003800000 */
[----:B------:R-:W-:-:S11]  /*1530*/  ISETP.GT.U32.AND P1, PT, R3, 0x1, PT ;  /* 0x000000010300780c */ /* 0x000fd60003f24070 */
[----:B------:R-:W-:Y:S05]  /*1540*/  @!P0 BRA `(.L_x_27) ;  /* 0x0000000000288947 */ /* 0x000fea0003800000 */
[----:B------:R-:W4:Y:S01]  /*1550*/  S2R R4, SR_CgaCtaId ;  /* 0x0000000000047919 */ /* 0x000f220000008800 */
[----:B------:R-:W-:Y:S02]  /*1560*/  SHF.R.U32.HI R8, RZ, 0x2, R7 ;  /* 0x00000002ff087819 */ /* 0x000fe40000011607 */
[----:B------:R-:W-:-:S03]  /*1570*/  MOV R3, 0x400 ;  /* 0x0000040000037802 */ /* 0x000fc60000000f00 */
[----:B------:R-:W-:-:S04]  /*1580*/  IMAD.WIDE.U32 R8, R8, 0x24924925, RZ ;  /* 0x2492492508087825 */ /* 0x000fc800078e00ff */
[----:B------:R-:W-:Y:S01]  /*1590*/  IMAD R8, R9, -0x1c, R7 ;  /* 0xffffffe409087824 */ /* 0x000fe200078e0207 */
[----:B----4-:R-:W-:-:S05]  /*15a0*/  LEA R3, R4, R3, 0x18 ;  /* 0x0000000304037211 */ /* 0x010fca00078ec0ff */
[----:B------:R-:W-:-:S04]  /*15b0*/  IMAD R8, R8, 0x8, R3 ;  /* 0x0000000808087824 */ /* 0x000fc800078e0203 */
[----:B------:R-:W-:-:S05]  /*15c0*/  VIADD R8, R8, 0x380e0 ;  /* 0x000380e008087836 */ /* 0x000fca0000000000 */
[----:B------:R-:W-:-:S04]  /*15d0*/  PRMT R8, R5, 0x654, R8 ;  /* 0x0000065405087816 */ /* 0x000fc80000000008 */
[----:B------:R4:W-:Y:S03]  /*15e0*/  SYNCS.ARRIVE.TRANS64.RED.A1T0 RZ, [R8+URZ], RZ ;  /* 0x000000ff08ff79a7 */ /* 0x0009e6000810043f */
.L_x_27:
[----:B------:R-:W-:Y:S05]  /*15f0*/  BSYNC B0 ;  /* 0x0000000000007941 */ /* 0x000fea0003800000 */
.L_x_26:
[----:B------:R-:W-:Y:S05]  /*1600*/  @P1 BRA `(.L_x_24) ;  /* 0x0000000000041947 */ /* 0x000fea0003800000 */
[----:B------:R-:W-:Y:S01]  /*1610*/  BPT.TRAP 0x1 ;  /* 0x000000040000795c */ /* 0x000fe20000300000 */
.L_x_24:
[----:B------:R-:W0:Y:S01]  /*1620*/  S2R R3, SR_TID.X ;  /* 0x0000000000037919 */ /* 0x000e220000002100 */
[----:B------:R-:W-:Y:S01]  /*1630*/  ULDC.64 UR4, c[0x0][0x280] ;  /* 0x0000a00000047ab9 */ /* 0x000fe20000000a00 */
[----:B------:R-:W1:Y:S01]  /*1640*/  S2R R9, SR_CTAID.Y ;  /* 0x0000000000097919 */ /* 0x000e620000002600 */
[----:B------:R-:W2:Y:S01]  /*1650*/  S2R R11, SR_CTAID.X ;  /* 0x00000000000b7919 */ /* 0x000ea20000002500 */
[----:B0-----:R-:W-:-:S04]  /*1660*/  SHF.R.S32.HI R4, RZ, 0x1f, R3 ;  /* 0x0000001fff047819 */ /* 0x001fc80000011403 */
[----:B------:R-:W-:Y:S01]  /*1670*/  LEA.HI R4, R4, R3, RZ, 0x7 ;  /* 0x0000000304047211 */ /* 0x000fe200078f38ff */
[----:B-1----:R-:W-:-:S03]  /*1680*/  IMAD.SHL.U32 R9, R9, 0x40, RZ ;  /* 0x0000004009097824 */ /* 0x002fc600078e00ff */
[----:B------:R-:W-:Y:S02]  /*1690*/  LOP3.LUT R4, R4, 0xffffff80, RZ, 0xc0, !PT ;  /* 0xffffff8004047812 */ /* 0x000fe400078ec0ff */
[----:B------:R-:W-:-:S03]  /*16a0*/  ISETP.GE.AND P0, PT, R9, UR5, PT ;  /* 0x0000000509007c0c */ /* 0x000fc6000bf06270 */
[----:B------:R-:W-:Y:S02]  /*16b0*/  IMAD.IADD R12, R3, 0x1, -R4 ;  /* 0x00000001030c7824 */ /* 0x000fe400078e0a04 */
[----:B--2---:R-:W-:-:S03]  /*16c0*/  IMAD.SHL.U32 R3, R11, 0x40, RZ ;  /* 0x000000400b037824 */ /* 0x004fc600078e00ff */
[----:B------:R-:W-:Y:S02]  /*16d0*/  SHF.R.S32.HI R15, RZ, 0x1f, R12 ;  /* 0x0000001fff0f7819 */ /* 0x000fe4000001140c */
[----:B------:R-:W-:Y:S02]  /*16e0*/  ISETP.GE.OR P0, PT, R3, UR4, P0 ;  /* 0x0000000403007c0c */ /* 0x000fe40008706670 */
[----:B------:R-:W-:-:S04]  /*16f0*/  LEA.HI R4, R15, R12, RZ, 0x2 ;  /* 0x0000000c0f047211 */ /* 0x000fc800078f10ff */
[--C-:B----4-:R-:W-:Y:S02]  /*1700*/  SHF.R.S32.HI R8, RZ, 0x2, R4.reuse ;  /* 0x00000002ff087819 */ /* 0x110fe40000011404 */
[----:B------:R-:W-:-:S04]  /*1710*/  SHF.R.S32.HI R5, RZ, 0x1f, R4 ;  /* 0x0000001fff057819 */ /* 0x000fc80000011404 */
[----:B------:R-:W-:-:S04]  /*1720*/  LEA.HI R5, R5, R8, RZ, 0x3 ;  /* 0x0000000805057211 */ /* 0x000fc800078f18ff */
[----:B------:R-:W-:Y:S01]  /*1730*/  LOP3.LUT R13, R5, 0xfffffff8, RZ, 0xc0, !PT ;  /* 0xfffffff8050d7812 */ /* 0x000fe200078ec0ff */
[----:B------:R-:W-:Y:S06]  /*1740*/  @P0 EXIT ;  /* 0x000000000000094d */ /* 0x000fec0003800000 */
[----:B------:R-:W0:Y:S01]  /*1750*/  LDC.64 R6, c[0x0][0x658] ;  /* 0x00019600ff067b82 */ /* 0x000e220000000a00 */
[----:B------:R-:W-:Y:S01]  /*1760*/  LOP3.LUT R5, R4, 0x7ffffffc, RZ, 0xc0, !PT ;  /* 0x7ffffffc04057812 */ /* 0x000fe200078ec0ff */
[----:B------:R-:W-:Y:S01]  /*1770*/  IMAD.IADD R4, R8, 0x1, -R13 ;  /* 0x0000000108047824 */ /* 0x000fe200078e0a0d */
[----:B------:R-:W-:Y:S02]  /*1780*/  LEA.HI R10, R15, R12, RZ, 0x5 ;  /* 0x0000000c0f0a7211 */ /* 0x000fe400078f28ff */
[----:B---3-5:R-:W-:Y:S01]  /*1790*/  FSETP.NEU.AND P1, PT, R2, RZ, PT ;  /* 0x000000ff0200720b */ /* 0x028fe20003f2d000 */
[----:B------:R-:W-:Y:S01]  /*17a0*/  IMAD.IADD R8, R12, 0x1, -R5 ;  /* 0x000000010c087824 */ /* 0x000fe200078e0a05 */
[----:B------:R-:W-:Y:S02]  /*17b0*/  SHF.R.S32.HI R5, RZ, 0x1f, R4 ;  /* 0x0000001fff057819 */ /* 0x000fe40000011404 */
[----:B------:R-:W-:Y:S01]  /*17c0*/  SHF.R.S32.HI R13, RZ, 0x5, R10 ;  /* 0x00000005ff0d7819 */ /* 0x000fe2000001140a */
[----:B------:R-:W-:-:S02]  /*17d0*/  IMAD.SHL.U32 R12, R8, 0x2, RZ ;  /* 0x00000002080c7824 */ /* 0x000fc400078e00ff */
[----:B------:R-:W-:-:S03]  /*17e0*/  IMAD.WIDE R10, R11, 0x40, R4 ;  /* 0x000000400b0a7825 */ /* 0x000fc600078e0204 */
[----:B------:R-:W-:Y:S01]  /*17f0*/  SHF.R.S32.HI R14, RZ, 0x1f, R12 ;  /* 0x0000001fff0e7819 */ /* 0x000fe2000001140c */
[----:B------:R-:W-:Y:S01]  /*1800*/  IMAD R5, R13, -0x10, -R3 ;  /* 0xfffffff00d057824 */ /* 0x000fe200078e0a03 */
[----:B------:R-:W-:Y:S01]  /*1810*/  IADD3 R8, P0, R9, R12, RZ ;  /* 0x0000000c09087210 */ /* 0x000fe20007f1e0ff */
[----:B------:R-:W-:Y:S01]  /*1820*/  IMAD.WIDE R10, R13, 0x10, R10 ;  /* 0x000000100d0a7825 */ /* 0x000fe200078e020a */
[----:B------:R-:W-:Y:S02]  /*1830*/  IADD3 R3, -R12, UR5, -R9 ;  /* 0x000000050c037c10 */ /* 0x000fe4000fffe909 */
[----:B------:R-:W-:Y:S02]  /*1840*/  LEA.HI.X.SX32 R9, R9, R14, 0x1, P0 ;  /* 0x0000000e09097211 */ /* 0x000fe400000f0eff */
[----:B------:R-:W-:Y:S01]  /*1850*/  IADD3 R4, R5, UR4, -R4 ;  /* 0x0000000405047c10 */ /* 0x000fe2000fffe804 */
[-C--:B0-----:R-:W-:Y:S01]  /*1860*/  IMAD R5, R11, R6.reuse, RZ ;  /* 0x000000060b057224 */ /* 0x081fe200078e02ff */
[----:B------:R-:W-:Y:S01]  /*1870*/  ISETP.GT.AND P0, PT, R3, RZ, PT ;  /* 0x000000ff0300720c */ /* 0x000fe20003f04270 */
[----:B------:R-:W-:Y:S01]  /*1880*/  IMAD.WIDE.U32 R12, R10, R6, R8 ;  /* 0x000000060a0c7225 */ /* 0x000fe200078e0008 */
[----:B------:R-:W-:-:S02]  /*1890*/  SHF.L.U64.HI R16, R6, 0x3, R7 ;  /* 0x0000000306107819 */ /* 0x000fc40000010207 */
[----:B------:R-:W-:Y:S01]  /*18a0*/  ISETP.GT.AND P2, PT, R4, RZ, P0 ;  /* 0x000000ff0400720c */ /* 0x000fe20000744270 */
[----:B------:R-:W-:Y:S02]  /*18b0*/  IMAD R5, R10, R7, R5 ;  /* 0x000000070a057224 */ /* 0x000fe400078e0205 */
[----:B------:R-:W-:Y:S02]  /*18c0*/  IMAD.SHL.U32 R17, R6, 0x8, RZ ;  /* 0x0000000806117824 */ /* 0x000fe400078e00ff */
[----:B------:R-:W-:Y:S01]  /*18d0*/  IMAD.IADD R19, R13, 0x1, R5 ;  /* 0x000000010d137824 */ /* 0x000fe200078e0205 */
[----:B------:R-:W-:Y:S07]  /*18e0*/  @!P1 BRA `(.L_x_28) ;  /* 0x00000018001c9947 */ /* 0x000fee0003800000 */
[----:B------:R-:W-:Y:S01]  /*18f0*/  ULDC.64 UR6, c[0x0][0x630] ;  /* 0x00018c0000067ab9 */ /* 0x000fe20000000a00 */
[----:B------:R-:W-:Y:S01]  /*1900*/  ULDC.64 UR8, c[0x0][0x628] ;  /* 0x00018a0000087ab9 */ /* 0x000fe20000000a00 */
[----:B------:R-:W-:Y:S01]  /*1910*/  IMAD R5, R11, UR6, RZ ;  /* 0x000000060b057c24 */ /* 0x000fe2000f8e02ff */
[----:B------:R-:W-:Y:S01]  /*1920*/  ULDC.64 UR4, c[0x0][0x650] ;  /* 0x0001940000047ab9 */ /* 0x000fe20000000a00 */
[----:B------:R-:W-:-:S04]  /*1930*/  IMAD.WIDE.U32 R14, R10, UR6, R8 ;  /* 0x000000060a0e7c25 */ /* 0x000fc8000f8e0008 */
[----:B------:R-:W-:Y:S01]  /*1940*/  IMAD R5, R10, UR7, R5 ;  /* 0x000000070a057c24 */ /* 0x000fe2000f8e0205 */
[----:B------:R-:W-:-:S03]  /*1950*/  LEA R6, P1, R14, UR8, 0x1 ;  /* 0x000000080e067c11 */ /* 0x000fc6000f8208ff */
[----:B------:R-:W-:-:S05]  /*1960*/  IMAD.IADD R7, R15, 0x1, R5 ;  /* 0x000000010f077824 */ /* 0x000fca00078e0205 */
[----:B------:R-:W-:-:S05]  /*1970*/  LEA.HI.X R7, R14, UR9, R7, 0x1, P1 ;  /* 0x000000090e077c11 */ /* 0x000fca00088f0c07 */
[----:B------:R-:W2:Y:S01]  /*1980*/  @P2 LDG.E.LTC128B.U16 R13, desc[UR12][R6.64] ;  /* 0x0000000c060d2981 */ /* 0x000ea2000c1e1520 */
[----:B------:R-:W-:Y:S01]  /*1990*/  LEA R14, P4, R12, UR4, 0x1 ;  /* 0x000000040c0e7c11 */ /* 0x000fe2000f8808ff */
[----:B------:R-:W-:Y:S01]  /*19a0*/  BSSY B0, `(.L_x_29) ;  /* 0x000000d000007945 */ /* 0x000fe20003800000 */
[----:B------:R-:W-:-:S04]  /*19b0*/  ISETP.GT.AND P1, PT, R3, 0x1, PT ;  /* 0x000000010300780c */ /* 0x000fc80003f24270 */
[----:B------:R-:W-:Y:S01]  /*19c0*/  ISETP.GT.AND P3, PT, R4, RZ, P1 ;  /* 0x000000ff0400720c */ /* 0x000fe20000f64270 */
[----:B--2---:R-:W-:-:S05]  /*19d0*/  HADD2.F32 R15, -RZ, R13.H0_H0 ;  /* 0x2000000dff0f7230 */ /* 0x004fca0000004100 */
[----:B------:R-:W-:-:S04]  /*19e0*/  FMUL R15, R15, R2 ;  /* 0x000000020f0f7220 */ /* 0x000fc80000400000 */
[----:B------:R-:W-:-:S05]  /*19f0*/  FFMA R15, R24, R0, R15 ;  /* 0x00000000180f7223 */ /* 0x000fca000000000f */
[----:B------:R-:W-:Y:S02]  /*1a00*/  F2FP.F16.F32.PACK_AB R18, RZ, R15 ;  /* 0x0000000fff12723e */ /* 0x000fe400000000ff */
[----:B------:R-:W-:Y:S02]  /*1a10*/  LEA.HI.X R15, R12, UR5, R19, 0x1, P4 ;  /* 0x000000050c0f7c11 */ /* 0x000fe4000a0f0c13 */
[----:B------:R-:W-:Y:S02]  /*1a20*/  PRMT R12, R18, 0x7610, R12 ;  /* 0x00007610120c7816 */ /* 0x000fe4000000000c */
[----:B------:R-:W-:-:S03]  /*1a30*/  PRMT R18, R13, 0x7610, R18 ;  /* 0x000076100d127816 */ /* 0x000fc60000000012 */
[----:B------:R0:W-:Y:S01]  /*1a40*/  @P2 STG.E.U16 desc[UR12][R14.64], R12 ;  /* 0x0000000c0e002986 */ /* 0x0001e2000c10150c */
[----:B------:R-:W-:Y:S05]  /*1a50*/  @!P3 BRA `(.L_x_30) ;  /* 0x000000000004b947 */ /* 0x000fea0003800000 */
[----:B------:R1:W5:Y:S02]  /*1a60*/  LDG.E.LTC128B.U16 R18, desc[UR12][R6.64+0x2] ;  /* 0x0000020c06127981 */ /* 0x000364000c1e1520 */
.L_x_30:
[----:B------:R-:W-:Y:S05]  /*1a70*/  BSYNC B0 ;  /* 0x0000000000007941 */ /* 0x000fea0003800000 */
.L_x_29:
[----:B------:R-:W-:Y:S01]  /*1a80*/  USHF.L.U32 UR5, UR6, 0x3, URZ ;  /* 0x0000000306057899 */ /* 0x000fe2000800063f */
[----:B-----5:R-:W-:Y:S01]  /*1a90*/  HADD2.F32 R11, -RZ, R18.H0_H0 ;  /* 0x20000012ff0b7230 */ /* 0x020fe20000004100 */
[----:B------:R-:W-:Y:S01]  /*1aa0*/  USHF.L.U64.HI UR4, UR6, 0x3, UR7 ;  /* 0x0000000306047899 */ /* 0x000fe20008010207 */
[----:B------:R-:W-:-:S03]  /*1ab0*/  ISETP.GT.AND P0, PT, R4, 0x8, P0 ;  /* 0x000000080400780c */ /* 0x000fc60000704270 */
[----:B0-----:R-:W-:Y:S02]  /*1ac0*/  IMAD.U32 R12, RZ, RZ, UR5 ;  /* 0x00000005ff0c7e24 */ /* 0x001fe4000f8e00ff */
[----:B------:R-:W-:Y:S01]  /*1ad0*/  FMUL R20, R11, R2 ;  /* 0x000000020b147220 */ /* 0x000fe20000400000 */
[----:B------:R-:W-:-:S03]  /*1ae0*/  IMAD.U32 R13, RZ, RZ, UR4 ;  /* 0x00000004ff0d7e24 */ /* 0x000fc6000f8e00ff */
[----:B------:R-:W-:Y:S01]  /*1af0*/  FFMA R20, R25, R0, R20 ;  /* 0x0000000019147223 */ /* 0x000fe20000000014 */
[----:B------:R-:W-:-:S04]  /*1b00*/  IMAD.WIDE.U32 R12, R10, UR6, R12 ;  /* 0x000000060a0c7c25 */ /* 0x000fc8000f8e000c */
[----:B------:R-:W-:Y:S02]  /*1b10*/  F2FP.F16.F32.PACK_AB R20, RZ, R20 ;  /* 0x00000014ff14723e */ /* 0x000fe400000000ff */
[----:B------:R-:W-:Y:S01]  /*1b20*/  IADD3 R10, P2, R8, R12, RZ ;  /* 0x0000000c080a7210 */ /* 0x000fe20007f5e0ff */
[----:B------:R-:W-:-:S03]  /*1b30*/  @P3 IMAD.MOV.U32 R12, RZ, RZ, R14 ;  /* 0x000000ffff0c3224 */ /* 0x000fc600078e000e */
[----:B------:R-:W-:Y:S01]  /*1b40*/  IADD3.X R5, R9, R5, R13, P2, !PT ;  /* 0x0000000509057210 */ /* 0x000fe200017fe40d */
[----:B------:R-:W-:Y:S01]  /*1b50*/  @P3 IMAD.MOV.U32 R13, RZ, RZ, R15 ;  /* 0x000000ffff0d3224 */ /* 0x000fe200078e000f */
[----:B------:R-:W-:-:S04]  /*1b60*/  LEA R8, P2, R10, UR8, 0x1 ;  /* 0x000000080a087c11 */ /* 0x000fc8000f8408ff */
[----:B------:R-:W-:Y:S01]  /*1b70*/  LEA.HI.X R9, R10, UR9, R5, 0x1, P2 ;  /* 0x000000090a097c11 */ /* 0x000fe200090f0c05 */
[----:B------:R0:W-:Y:S04]  /*1b80*/  @P3 STG.E.U16 desc[UR12][R12.64+0x2], R20 ;  /* 0x000002140c003986 */ /* 0x0001e8000c10150c */
[----:B------:R-:W2:Y:S01]  /*1b90*/  @P0 LDG.E.LTC128B.U16 R18, desc[UR12][R8.64] ;  /* 0x0000000c08120981 */ /* 0x000ea2000c1e1520 */
[C---:B------:R-:W-:Y:S01]  /*1ba0*/  SHF.L.U64.HI R11, R17.reuse, 0x1, R16 ;  /* 0x00000001110b7819 */ /* 0x040fe20000010210 */
[----:B------:R-:W-:Y:S01]  /*1bb0*/  BSSY B0, `(.L_x_31) ;  /* 0x000000b000007945 */ /* 0x000fe20003800000 */
[----:B------:R-:W-:Y:S02]  /*1bc0*/  LEA R10, P2, R17, R14, 0x1 ;  /* 0x0000000e110a7211 */ /* 0x000fe400078408ff */
[----:B------:R-:W-:-:S03]  /*1bd0*/  ISETP.GT.AND P1, PT, R4, 0x8, P1 ;  /* 0x000000080400780c */ /* 0x000fc60000f24270 */
[----:B------:R-:W-:Y:S02]  /*1be0*/  IMAD.X R11, R11, 0x1, R15, P2 ;  /* 0x000000010b0b7824 */ /* 0x000fe400010e060f */
[----:B--2---:R-:W-:-:S05]  /*1bf0*/  HADD2.F32 R5, -RZ, R18.H0_H0 ;  /* 0x20000012ff057230 */ /* 0x004fca0000004100 */
[----:B------:R-:W-:-:S04]  /*1c00*/  FMUL R5, R5, R2 ;  /* 0x0000000205057220 */ /* 0x000fc80000400000 */
[----:B------:R-:W-:-:S05]  /*1c10*/  FFMA R5, R26, R0, R5 ;  /* 0x000000001a057223 */ /* 0x000fca0000000005 */
[----:B------:R-:W-:-:S05]  /*1c20*/  F2FP.F16.F32.PACK_AB R5, RZ, R5 ;  /* 0x00000005ff05723e */ /* 0x000fca00000000ff */
[----:B------:R0:W-:Y:S01]  /*1c30*/  @P0 STG.E.U16 desc[UR12][R10.64], R5 ;  /* 0x000000050a000986 */ /* 0x0001e2000c10150c */
[----:B------:R-:W-:Y:S05]  /*1c40*/  @!P1 BRA `(.L_x_32) ;  /* 0x0000000000049947 */ /* 0x000fea0003800000 */
[----:B------:R2:W5:Y:S02]  /*1c50*/  LDG.E.LTC128B.U16 R18, desc[UR12][R8.64+0x2] ;  /* 0x0000020c08127981 */ /* 0x000564000c1e1520 */
.L_x_32:
[----:B------:R-:W-:Y:S05]  /*1c60*/  BSYNC B0 ;  /* 0x0000000000007941 */ /* 0x000fea0003800000 */
.L_x_31:
[----:B0----5:R-:W-:Y:S01]  /*1c70*/  HADD2.F32 R5, -RZ, R18.H0_H0 ;  /* 0x20000012ff057230 */ /* 0x021fe20000004100 */
[----:B------:R-:W-:Y:S01]  /*1c80*/  ISETP.GT.AND P0, PT, R3, 0x8, PT ;  /* 0x000000080300780c */ /* 0x000fe20003f04270 */
[----:B------:R-:W-:Y:S03]  /*1c90*/  BSSY B0, `(.L_x_33) ;  /* 0x0000008000007945 */ /* 0x000fe60003800000 */
[----:B------:R-:W-:Y:S01]  /*1ca0*/  FMUL R12, R5, R2 ;  /* 0x00000002050c7220 */ /* 0x000fe20000400000 */
[----:B------:R-:W-:-:S03]  /*1cb0*/  ISETP.GT.AND P2, PT, R4, RZ, P0 ;  /* 0x000000ff0400720c */ /* 0x000fc60000744270 */
[----:B------:R-:W-:-:S05]  /*1cc0*/  FFMA R12, R27, R0, R12 ;  /* 0x000000001b0c7223 */ /* 0x000fca000000000c */
[----:B------:R-:W-:-:S05]  /*1cd0*/  F2FP.F16.F32.PACK_AB R12, RZ, R12 ;  /* 0x0000000cff0c723e */ /* 0x000fca00000000ff */
[----:B------:R0:W-:Y:S01]  /*1ce0*/  @P1 STG.E.U16 desc[UR12][R10.64+0x2], R12 ;  /* 0x0000020c0a001986 */ /* 0x0001e2000c10150c */
[----:B------:R-:W-:Y:S05]  /*1cf0*/  @!P2 BRA `(.L_x_34) ;  /* 0x000000000004a947 */ /* 0x000fea0003800000 */
[----:B------:R3:W5:Y:S02]  /*1d00*/  LDG.E.LTC128B.U16 R18, desc[UR12][R6.64+0x10] ;  /* 0x0000100c06127981 */ /* 0x000764000c1e1520 */
.L_x_34:
[----:B------:R-:W-:Y:S05]  /*1d10*/  BSYNC B0 ;  /* 0x0000000000007941 */ /* 0x000fea0003800000 */
.L_x_33:
[----:B-----5:R-:W-:Y:S01]  /*1d20*/  HADD2.F32 R5, -RZ, R18.H0_H0 ;  /* 0x20000012ff057230 */ /* 0x020fe20000004100 */
[----:B------:R-:W-:Y:S01]  /*1d30*/  ISETP.GT.AND P1, PT, R3, 0x9, PT ;  /* 0x000000090300780c */ /* 0x000fe20003f24270 */
[----:B0-----:R-:W-:Y:S01]  /*1d40*/  @P2 IMAD.MOV.U32 R12, RZ, RZ, R14 ;  /* 0x000000ffff0c2224 */ /* 0x001fe200078e000e */
[----:B------:R-:W-:Y:S01]  /*1d50*/  BSSY B0, `(.L_x_35) ;  /* 0x0000009000007945 */ /* 0x000fe20003800000 */
[----:B------:R-:W-:Y:S02]  /*1d60*/  @P2 IMAD.MOV.U32 R13, RZ, RZ, R15 ;  /* 0x000000ffff0d2224 */ /* 0x000fe400078e000f */
[----:B------:R-:W-:Y:S01]  /*1d70*/  FMUL R5, R5, R2 ;  /* 0x0000000205057220 */ /* 0x000fe20000400000 */
[----:B------:R-:W-:-:S03]  /*1d80*/  ISETP.GT.AND P3, PT, R4, RZ, P1 ;  /* 0x000000ff0400720c */ /* 0x000fc60000f64270 */
[----:B------:R-:W-:-:S05]  /*1d90*/  FFMA R5, R28, R0, R5 ;  /* 0x000000001c057223 */ /* 0x000fca0000000005 */
[----:B------:R-:W-:-:S05]  /*1da0*/  F2FP.F16.F32.PACK_AB R5, RZ, R5 ;  /* 0x00000005ff05723e */ /* 0x000fca00000000ff */
[----:B------:R0:W-:Y:S01]  /*1db0*/  @P2 STG.E.U16 desc[UR12][R12.64+0x10], R5 ;  /* 0x000010050c002986 */ /* 0x0001e2000c10150c */
[----:B------:R-:W-:Y:S05]  /*1dc0*/  @!P3 BRA `(.L_x_36) ;  /* 0x000000000004b947 */ /* 0x000fea0003800000 */
[----:B------:R4:W5:Y:S02]  /*1dd0*/  LDG.E.LTC128B.U16 R18, desc[UR12][R6.64+0x12] ;  /* 0x0000120c06127981 */ /* 0x000964000c1e1520 */
.L_x_36:
[----:B------:R-:W-:Y:S05]  /*1de0*/  BSYNC B0 ;  /* 0x0000000000007941 */ /* 0x000fea0003800000 */
.L_x_35:
[----:B0----5:R-:W-:Y:S01]  /*1df0*/  HADD2.F32 R5, -RZ, R18.H0_H0 ;  /* 0x20000012ff057230 */ /* 0x021fe20000004100 */
[----:B------:R-:W-:Y:S01]  /*1e00*/  ISETP.GT.AND P0, PT, R4, 0x8, P0 ;  /* 0x000000080400780c */ /* 0x000fe20000704270 */
[----:B------:R-:W-:Y:S01]  /*1e10*/  @P3 IMAD.MOV.U32 R13, RZ, RZ, R15 ;  /* 0x000000ffff0d3224 */ /* 0x000fe200078e000f */
[----:B------:R-:W-:Y:S02]  /*1e20*/  BSSY B0, `(.L_x_37) ;  /* 0x0000009000007945 */ /* 0x000fe40003800000 */
[----:B------:R-:W-:-:S04]  /*1e30*/  FMUL R12, R5, R2 ;  /* 0x00000002050c7220 */ /* 0x000fc80000400000 */
[----:B------:R-:W-:-:S05]  /*1e40*/  FFMA R12, R29, R0, R12 ;  /* 0x000000001d0c7223 */ /* 0x000fca000000000c */
[----:B------:R-:W-:-:S04]  /*1e50*/  F2FP.F16.F32.PACK_AB R12, RZ, R12 ;  /* 0x0000000cff0c723e */ /* 0x000fc800000000ff */
[----:B------:R-:W-:Y:S01]  /*1e60*/  PRMT R5, R12, 0x7610, R5 ;  /* 0x000076100c057816 */ /* 0x000fe20000000005 */
[----:B------:R-:W-:-:S05]  /*1e70*/  @P3 IMAD.MOV.U32 R12, RZ, RZ, R14 ;  /* 0x000000ffff0c3224 */ /* 0x000fca00078e000e */
[----:B------:R0:W-:Y:S01]  /*1e80*/  @P3 STG.E.U16 desc[UR12][R12.64+0x12], R5 ;  /* 0x000012050c003986 */ /* 0x0001e2000c10150c */
[----:B------:R-:W-:Y:S05]  /*1e90*/  @!P0 BRA `(.L_x_38) ;  /* 0x0000000000048947 */ /* 0x000fea0003800000 */
[----:B------:R0:W5:Y:S02]  /*1ea0*/  LDG.E.LTC128B.U16 R18, desc[UR12][R8.64+0x10] ;  /* 0x0000100c08127981 */ /* 0x000164000c1e1520 */
.L_x_38:
[----:B------:R-:W-:Y:S05]  /*1eb0*/  BSYNC B0 ;  /* 0x0000000000007941 */ /* 0x000fea0003800000 */
.L_x_37:
[----:B0----5:R-:W-:Y:S01]  /*1ec0*/  HADD2.F32 R5, -RZ, R18.H0_H0 ;  /* 0x20000012ff057230 */ /* 0x021fe20000004100 */
[----:B------:R-:W-:Y:S01]  /*1ed0*/  ISETP.GT.AND P1, PT, R4, 0x8, P1 ;  /* 0x000000080400780c */ /* 0x000fe20000f24270 */
[----:B------:R-:W-:Y:S03]  /*1ee0*/  BSSY B0, `(.L_x_39) ;  /* 0x0000007000007945 */ /* 0x000fe60003800000 */
[----:B------:R-:W-:-:S04]  /*1ef0*/  FMUL R5, R5, R2 ;  /* 0x0000000205057220 */ /* 0x000fc80000400000 */
[----:B------:R-:W-:-:S05]  /*1f00*/  FFMA R5, R30, R0, R5 ;  /* 0x000000001e057223 */ /* 0x000fca0000000005 */
[----:B------:R-:W-:-:S05]  /*1f10*/  F2FP.F16.F32.PACK_AB R5, RZ, R5 ;  /* 0x00000005ff05723e */ /* 0x000fca00000000ff */
[----:B------:R0:W-:Y:S01]  /*1f20*/  @P0 STG.E.U16 desc[UR12][R10.64+0x10], R5 ;  /* 0x000010050a000986 */ /* 0x0001e2000c10150c */
[----:B------:R-:W-:Y:S05]  /*1f30*/  @!P1 BRA `(.L_x_40) ;  /* 0x0000000000049947 */ /* 0x000fea0003800000 */
[----:B------:R0:W5:Y:S02]  /*1f40*/  LDG.E.LTC128B.U16 R18, desc[UR12][R8.64+0x12] ;  /* 0x0000120c08127981 */ /* 0x000164000c1e1520 */
.L_x_40:
[----:B------:R-:W-:Y:S05]  /*1f50*/  BSYNC B0 ;  /* 0x0000000000007941 */ /* 0x000fea0003800000 */
.L_x_39:
        /* <DEDUP_REMOVED lines=10> */
.L_x_42:
[----:B------:R-:W-:Y:S05]  /*2000*/  BSYNC B0 ;  /* 0x0000000000007941 */ /* 0x000fea0003800000 */
.L_x_41:
        /* <DEDUP_REMOVED lines=12> */
.L_x_44:
[----:B------:R-:W-:Y:S05]  /*20d0*/  BSYNC B0 ;  /* 0x0000000000007941 */ /* 0x000fea0003800000 */
.L_x_43:
        /* <DEDUP_REMOVED lines=12> */
.L_x_46:
[----:B------:R-:W-:Y:S05]  /*21a0*/  BSYNC B0 ;  /* 0x0000000000007941 */ /* 0x000fea0003800000 */
.L_x_45:
        /* <DEDUP_REMOVED lines=9> */
.L_x_48:
[----:B------:R-:W-:Y:S05]  /*2240*/  BSYNC B0 ;  /* 0x0000000000007941 */ /* 0x000fea0003800000 */
.L_x_47:
        /* <DEDUP_REMOVED lines=10> */
.L_x_50:
[----:B------:R-:W-:Y:S05]  /*22f0*/  BSYNC B0 ;  /* 0x0000000000007941 */ /* 0x000fea0003800000 */
.L_x_49:
        /* <DEDUP_REMOVED lines=12> */
.L_x_52:
[----:B------:R-:W-:Y:S05]  /*23c0*/  BSYNC B0 ;  /* 0x0000000000007941 */ /* 0x000fea0003800000 */
.L_x_51:
        /* <DEDUP_REMOVED lines=12> */
.L_x_54:
[----:B------:R-:W-:Y:S05]  /*2490*/  BSYNC B0 ;  /* 0x0000000000007941 */ /* 0x000fea0003800000 */
.L_x_53:
        /* <DEDUP_REMOVED lines=9> */
.L_x_56:
[----:B------:R-:W-:Y:S05]  /*2530*/  BSYNC B0 ;  /* 0x0000000000007941 */ /* 0x000fea0003800000 */
.L_x_55:
        /* <DEDUP_REMOVED lines=10> */
.L_x_58:
[----:B------:R-:W-:Y:S05]  /*25e0*/  BSYNC B0 ;  /* 0x0000000000007941 */ /* 0x000fea0003800000 */
.L_x_57:
        /* <DEDUP_REMOVED lines=12> */
.L_x_60:
[----:B------:R-:W-:Y:S05]  /*26b0*/  BSYNC B0 ;  /* 0x0000000000007941 */ /* 0x000fea0003800000 */
.L_x_59:
        /* <DEDUP_REMOVED lines=12> */
.L_x_62:
[----:B------:R-:W-:Y:S05]  /*2780*/  BSYNC B0 ;  /* 0x0000000000007941 */ /* 0x000fea0003800000 */
.L_x_61:
        /* <DEDUP_REMOVED lines=9> */
.L_x_64:
[----:B------:R-:W-:Y:S05]  /*2820*/  BSYNC B0 ;  /* 0x0000000000007941 */ /* 0x000fea0003800000 */
.L_x_63:
        /* <DEDUP_REMOVED lines=10> */
.L_x_66:
[----:B------:R-:W-:Y:S05]  /*28d0*/  BSYNC B0 ;  /* 0x0000000000007941 */ /* 0x000fea0003800000 */
.L_x_65:
        /* <DEDUP_REMOVED lines=12> */
.L_x_68:
[----:B------:R-:W-:Y:S05]  /*29a0*/  BSYNC B0 ;  /* 0x0000000000007941 */ /* 0x000fea0003800000 */
.L_x_67:
        /* <DEDUP_REMOVED lines=12> */
.L_x_70:
[----:B------:R-:W-:Y:S05]  /*2a70*/  BSYNC B0 ;  /* 0x0000000000007941 */ /* 0x000fea0003800000 */
.L_x_69:
        /* <DEDUP_REMOVED lines=9> */
.L_x_72:
[----:B------:R-:W-:Y:S05]  /*2b10*/  BSYNC B0 ;  /* 0x0000000000007941 */ /* 0x000fea0003800000 */
.L_x_71:
        /* <DEDUP_REMOVED lines=10> */
.L_x_74:
[----:B------:R-:W-:Y:S05]  /*2bc0*/  BSYNC B0 ;  /* 0x0000000000007941 */ /* 0x000fea0003800000 */
.L_x_73:
        /* <DEDUP_REMOVED lines=12> */
.L_x_76:
[----:B------:R-:W-:Y:S05]  /*2c90*/  BSYNC B0 ;  /* 0x0000000000007941 */ /* 0x000fea0003800000 */
.L_x_75:
        /* <DEDUP_REMOVED lines=12> */
.L_x_78:
[----:B------:R-:W-:Y:S05]  /*2d60*/  BSYNC B0 ;  /* 0x0000000000007941 */ /* 0x000fea0003800000 */
.L_x_77:
        /* <DEDUP_REMOVED lines=9> */
.L_x_80:
[----:B------:R-:W-:Y:S05]  /*2e00*/  BSYNC B0 ;  /* 0x0000000000007941 */ /* 0x000fea0003800000 */
.L_x_79:
        /* <DEDUP_REMOVED lines=10> */
.L_x_82:
[----:B------:R-:W-:Y:S05]  /*2eb0*/  BSYNC B0 ;  /* 0x0000000000007941 */ /* 0x000fea0003800000 */
.L_x_81:
        /* <DEDUP_REMOVED lines=12> */
.L_x_84:
[----:B------:R-:W-:Y:S05]  /*2f80*/  BSYNC B0 ;  /* 0x0000000000007941 */ /* 0x000fea0003800000 */
.L_x_83:
[----:B-----5:R-:W-:Y:S01]  /*2f90*/  HADD2.F32 R3, -RZ, R18.H0_H0 ;  /* 0x20000012ff037230 */ /* 0x020fe20000004100 */
[----:B------:R-:W-:Y:S01]  /*2fa0*/  ISETP.GT.AND P0, PT, R4, 0x8, P0 ;  /* 0x000000080400780c */ /* 0x000fe20000704270 */
[----:B------:R-:W-:Y:S03]  /*2fb0*/  BSSY B0, `(.L_x_85) ;  /* 0x0000007000007945 */ /* 0x000fe60003800000 */
[----:B01-34-:R-:W-:-:S04]  /*2fc0*/  FMUL R6, R3, R2 ;  /* 0x0000000203067220 */ /* 0x01bfc80000400000 */
[----:B------:R-:W-:-:S05]  /*2fd0*/  FFMA R6, R53, R0, R6 ;  /* 0x0000000035067223 */ /* 0x000fca0000000006 */
[----:B------:R-:W-:-:S05]  /*2fe0*/  F2FP.F16.F32.PACK_AB R6, RZ, R6 ;  /* 0x00000006ff06723e */ /* 0x000fca00000000ff */
[----:B------:R0:W-:Y:S01]  /*2ff0*/  @P3 STG.E.U16 desc[UR12][R14.64+0x72], R6 ;  /* 0x000072060e003986 */ /* 0x0001e2000c10150c */
[----:B------:R-:W-:Y:S05]  /*3000*/  @!P0 BRA `(.L_x_86) ;  /* 0x0000000000048947 */ /* 0x000fea0003800000 */
[----:B------:R1:W5:Y:S02]  /*3010*/  LDG.E.LTC128B.U16 R18, desc[UR12][R8.64+0x70] ;  /* 0x0000700c08127981 */ /* 0x000364000c1e1520 */
.L_x_86:
[----:B------:R-:W-:Y:S05]  /*3020*/  BSYNC B0 ;  /* 0x0000000000007941 */ /* 0x000fea0003800000 */
.L_x_85:
[----:B-----5:R-:W-:Y:S01]  /*3030*/  HADD2.F32 R3, -RZ, R18.H0_H0 ;  /* 0x20000012ff037230 */ /* 0x020fe20000004100 */
[----:B------:R-:W-:Y:S01]  /*3040*/  ISETP.GT.AND P1, PT, R4, 0x8, P1 ;  /* 0x000000080400780c */ /* 0x000fe20000f24270 */
[----:B------:R-:W-:Y:S01]  /*3050*/  @P0 IMAD.MOV.U32 R4, RZ, RZ, R10 ;  /* 0x000000ffff040224 */ /* 0x000fe200078e000a */
[----:B------:R-:W-:Y:S01]  /*3060*/  BSSY B0, `(.L_x_87) ;  /* 0x0000008000007945 */ /* 0x000fe20003800000 */
[----:B------:R-:W-:Y:S02]  /*3070*/  @P0 IMAD.MOV.U32 R5, RZ, RZ, R11 ;  /* 0x000000ffff050224 */ /* 0x000fe400078e000b */
[----:B------:R-:W-:-:S04]  /*3080*/  FMUL R3, R3, R2 ;  /* 0x0000000203037220 */ /* 0x000fc80000400000 */
[----:B------:R-:W-:-:S05]  /*3090*/  FFMA R3, R54, R0, R3 ;  /* 0x0000000036037223 */ /* 0x000fca0000000003 */
[----:B------:R-:W-:-:S05]  /*30a0*/  F2FP.F16.F32.PACK_AB R3, RZ, R3 ;  /* 0x00000003ff03723e */ /* 0x000fca00000000ff */
[----:B------:R3:W-:Y:S01]  /*30b0*/  @P0 STG.E.U16 desc[UR12][R4.64+0x70], R3 ;  /* 0x0000700304000986 */ /* 0x0007e2000c10150c */
[----:B------:R-:W-:Y:S05]  /*30c0*/  @!P1 BRA `(.L_x_88) ;  /* 0x0000000000049947 */ /* 0x000fea0003800000 */
[----:B------:R4:W5:Y:S02]  /*30d0*/  LDG.E.LTC128B.U16 R18, desc[UR12][R8.64+0x72] ;  /* 0x0000720c08127981 */ /* 0x000964000c1e1520 */
.L_x_88:
[----:B------:R-:W-:Y:S05]  /*30e0*/  BSYNC B0 ;  /* 0x0000000000007941 */ /* 0x000fea0003800000 */
.L_x_87:
[----:B---3-5:R-:W-:-:S05]  /*30f0*/  HADD2.F32 R3, -RZ, R18.H0_H0 ;  /* 0x20000012ff037230 */ /* 0x028fca0000004100 */
[----:B------:R-:W-:-:S04]  /*3100*/  FMUL R2, R3, R2 ;  /* 0x0000000203027220 */ /* 0x000fc80000400000 */
[----:B------:R-:W-:Y:S01]  /*3110*/  FFMA R2, R55, R0, R2 ;  /* 0x0000000037027223 */ /* 0x000fe20000000002 */
[----:B------:R-:W-:Y:S06]  /*3120*/  @!P1 EXIT ;  /* 0x000000000000994d */ /* 0x000fec0003800000 */
[----:B------:R-:W-:-:S05]  /*3130*/  F2FP.F16.F32.PACK_AB R2, RZ, R2 ;  /* 0x00000002ff02723e */ /* 0x000fca00000000ff */
[----:B------:R-:W-:Y:S01]  /*3140*/  STG.E.U16 desc[UR12][R10.64+0x72], R2 ;  /* 0x000072020a007986 */ /* 0x000fe2000c10150c */
[----:B------:R-:W-:Y:S05]  /*3150*/  EXIT ;  /* 0x000000000000794d */ /* 0x000fea0003800000 */
.L_x_28:
[----:B------:R-:W-:Y:S01]  /*3160*/  ISETP.GT.AND P3, PT, R3, 0x1, PT ;  /* 0x000000010300780c */ /* 0x000fe20003f64270 */
[----:B------:R-:W-:Y:S01]  /*3170*/  ULDC.64 UR4, c[0x0][0x650] ;  /* 0x0001940000047ab9 */ /* 0x000fe20000000a00 */
[-C--:B------:R-:W-:Y:S01]  /*3180*/  FMUL R24, R24, R0.reuse ;  /* 0x0000000018187220 */ /* 0x080fe20000400000 */
[-C--:B------:R-:W-:Y:S01]  /*3190*/  FMUL R25, R25, R0.reuse ;  /* 0x0000000019197220 */ /* 0x080fe20000400000 */
[----:B------:R-:W-:Y:S01]  /*31a0*/  ISETP.GT.AND P4, PT, R4, RZ, P3 ;  /* 0x000000ff0400720c */ /* 0x000fe20001f84270 */
[-C--:B------:R-:W-:Y:S01]  /*31b0*/  FMUL R26, R26, R0.reuse ;  /* 0x000000001a1a7220 */ /* 0x080fe20000400000 */
[----:B------:R-:W-:Y:S01]  /*31c0*/  LEA R6, P1, R12, UR4, 0x1 ;  /* 0x000000040c067c11 */ /* 0x000fe2000f8208ff */
[----:B------:R-:W-:Y:S01]  /*31d0*/  FMUL R27, R27, R0 ;  /* 0x000000001b1b7220 */ /* 0x000fe20000400000 */
[----:B------:R-:W-:Y:S01]  /*31e0*/  F2FP.F16.F32.PACK_AB R24, RZ, R24 ;  /* 0x00000018ff18723e */ /* 0x000fe200000000ff */
[-C--:B------:R-:W-:Y:S01]  /*31f0*/  FMUL R28, R28, R0.reuse ;  /* 0x000000001c1c7220 */ /* 0x080fe20000400000 */
[----:B------:R-:W-:Y:S01]  /*3200*/  LEA.HI.X R7, R12, UR5, R19, 0x1, P1 ;  /* 0x000000050c077c11 */ /* 0x000fe200088f0c13 */
[-C--:B------:R-:W-:Y:S01]  /*3210*/  FMUL R29, R29, R0.reuse ;  /* 0x000000001d1d7220 */ /* 0x080fe20000400000 */
[----:B------:R-:W-:Y:S01]  /*3220*/  F2FP.F16.F32.PACK_AB R25, RZ, R25 ;  /* 0x00000019ff19723e */ /* 0x000fe200000000ff */
[-C--:B------:R-:W-:Y:S01]  /*3230*/  FMUL R30, R30, R0.reuse ;  /* 0x000000001e1e7220 */ /* 0x080fe20000400000 */
[----:B------:R-:W-:Y:S01]  /*3240*/  SHF.L.U64.HI R5, R17, 0x1, R16 ;  /* 0x0000000111057819 */ /* 0x000fe20000010210 */
[----:B------:R-:W-:Y:S01]  /*3250*/  @P2 STG.E.U16 desc[UR12][R6.64], R24 ;  /* 0x0000001806002986 */ /* 0x000fe2000c10150c */
[----:B------:R-:W-:Y:S01]  /*3260*/  ISETP.GT.AND P2, PT, R4, 0x8, P0 ;  /* 0x000000080400780c */ /* 0x000fe20000744270 */
[----:B------:R-:W-:Y:S01]  /*3270*/  FMUL R31, R31, R0 ;  /* 0x000000001f1f7220 */ /* 0x000fe20000400000 */
[----:B------:R-:W-:Y:S01]  /*3280*/  ISETP.GT.AND P1, PT, R3, 0x8, PT ;  /* 0x000000080300780c */ /* 0x000fe20003f24270 */
[----:B------:R-:W-:Y:S01]  /*3290*/  @P4 STG.E.U16 desc[UR12][R6.64+0x2], R25 ;  /* 0x0000021906004986 */ /* 0x000fe2000c10150c */
[----:B------:R-:W-:Y:S01]  /*32a0*/  LEA R8, P4, R17, R6, 0x1 ;  /* 0x0000000611087211 */ /* 0x000fe200078808ff */
[-C--:B------:R-:W-:Y:S01]  /*32b0*/  FMUL R32, R32, R0.reuse ;  /* 0x0000000020207220 */ /* 0x080fe20000400000 */
[C---:B------:R-:W-:Y:S01]  /*32c0*/  ISETP.GT.AND P3, PT, R4.reuse, 0x8, P3 ;  /* 0x000000080400780c */ /* 0x040fe20001f64270 */
[-C--:B------:R-:W-:Y:S01]  /*32d0*/  FMUL R33, R33, R0.reuse ;  /* 0x0000000021217220 */ /* 0x080fe20000400000 */
[----:B------:R-:W-:Y:S01]  /*32e0*/  ISETP.GT.AND P0, PT, R3, 0x9, PT ;  /* 0x000000090300780c */ /* 0x000fe20003f04270 */
[----:B------:R-:W-:Y:S01]  /*32f0*/  IMAD.X R9, R5, 0x1, R7, P4 ;  /* 0x0000000105097824 */ /* 0x000fe200020e0607 */
[----:B------:R-:W-:Y:S01]  /*3300*/  ISETP.GT.AND P5, PT, R4, RZ, P1 ;  /* 0x000000ff0400720c */ /* 0x000fe20000fa4270 */
[-C--:B------:R-:W-:Y:S01]  /*3310*/  FMUL R34, R34, R0.reuse ;  /* 0x0000000022227220 */ /* 0x080fe20000400000 */
[----:B------:R-:W-:Y:S01]  /*3320*/  ISETP.GT.AND P4, PT, R4, RZ, P0 ;  /* 0x000000ff0400720c */ /* 0x000fe20000784270 */
[----:B------:R-:W-:Y:S01]  /*3330*/  FMUL R35, R35, R0 ;  /* 0x0000000023237220 */ /* 0x000fe20000400000 */
[----:B------:R-:W-:Y:S01]  /*3340*/  F2FP.F16.F32.PACK_AB R26, RZ, R26 ;  /* 0x0000001aff1a723e */ /* 0x000fe200000000ff */
[-C--:B------:R-:W-:Y:S01]  /*3350*/  FMUL R36, R36, R0.reuse ;  /* 0x0000000024247220 */ /* 0x080fe20000400000 */
[----:B------:R-:W-:Y:S01]  /*3360*/  F2FP.F16.F32.PACK_AB R27, RZ, R27 ;  /* 0x0000001bff1b723e */ /* 0x000fe200000000ff */
[----:B------:R-:W-:Y:S01]  /*3370*/  FMUL R37, R37, R0 ;  /* 0x0000000025257220 */ /* 0x000fe20000400000 */
[----:B------:R-:W-:Y:S01]  /*3380*/  F2FP.F16.F32.PACK_AB R28, RZ, R28 ;  /* 0x0000001cff1c723e */ /* 0x000fe200000000ff */
[----:B------:R-:W-:Y:S01]  /*3390*/  @P2 STG.E.U16 desc[UR12][R8.64], R26 ;  /* 0x0000001a08002986 */ /* 0x000fe2000c10150c */
[----:B------:R-:W-:Y:S01]  /*33a0*/  F2FP.F16.F32.PACK_AB R29, RZ, R29 ;  /* 0x0000001dff1d723e */ /* 0x000fe200000000ff */
[-C--:B------:R-:W-:Y:S01]  /*33b0*/  FMUL R38, R38, R0.reuse ;  /* 0x0000000026267220 */ /* 0x080fe20000400000 */
[C---:B------:R-:W-:Y:S01]  /*33c0*/  ISETP.GT.AND P1, PT, R4.reuse, 0x8, P1 ;  /* 0x000000080400780c */ /* 0x040fe20000f24270 */
[----:B------:R-:W-:Y:S01]  /*33d0*/  @P3 STG.E.U16 desc[UR12][R8.64+0x2], R27 ;  /* 0x0000021b08003986 */ /* 0x000fe2000c10150c */
[----:B------:R-:W-:Y:S01]  /*33e0*/  ISETP.GT.AND P3, PT, R3, 0x10, PT ;  /* 0x000000100300780c */ /* 0x000fe20003f64270 */
[-C--:B------:R-:W-:Y:S01]  /*33f0*/  FMUL R39, R39, R0.reuse ;  /* 0x0000000027277220 */ /* 0x080fe20000400000 */
[----:B------:R-:W-:Y:S01]  /*3400*/  ISETP.GT.AND P2, PT, R4, 0x8, P0 ;  /* 0x000000080400780c */ /* 0x000fe20000744270 */
[----:B------:R-:W-:Y:S01]  /*3410*/  @P5 STG.E.U16 desc[UR12][R6.64+0x10], R28 ;  /* 0x0000101c06005986 */ /* 0x000fe2000c10150c */
[----:B------:R-:W-:Y:S01]  /*3420*/  ISETP.GT.AND P0, PT, R3, 0x11, PT ;  /* 0x000000110300780c */ /* 0x000fe20003f04270 */
[----:B------:R-:W-:Y:S01]  /*3430*/  FMUL R40, R40, R0 ;  /* 0x0000000028287220 */ /* 0x000fe20000400000 */
[----:B------:R-:W-:Y:S01]  /*3440*/  F2FP.F16.F32.PACK_AB R30, RZ, R30 ;  /* 0x0000001eff1e723e */ /* 0x000fe200000000ff */
[----:B------:R-:W-:Y:S01]  /*3450*/  @P4 STG.E.U16 desc[UR12][R6.64+0x12], R29 ;  /* 0x0000121d06004986 */ /* 0x000fe2000c10150c */
[C---:B------:R-:W-:Y:S01]  /*3460*/  ISETP.GT.AND P4, PT, R4.reuse, RZ, P3 ;  /* 0x000000ff0400720c */ /* 0x040fe20001f84270 */
[-C--:B------:R-:W-:Y:S01]  /*3470*/  FMUL R41, R41, R0.reuse ;  /* 0x0000000029297220 */ /* 0x080fe20000400000 */
[----:B------:R-:W-:Y:S01]  /*3480*/  ISETP.GT.AND P5, PT, R4, RZ, P0 ;  /* 0x000000ff0400720c */ /* 0x000fe200007a4270 */
[----:B------:R-:W-:Y:S01]  /*3490*/  @P1 STG.E.U16 desc[UR12][R8.64+0x10], R30 ;  /* 0x0000101e08001986 */ /* 0x000fe2000c10150c */
[----:B------:R-:W-:Y:S01]  /*34a0*/  F2FP.F16.F32.PACK_AB R31, RZ, R31 ;  /* 0x0000001fff1f723e */ /* 0x000fe200000000ff */
[----:B------:R-:W-:Y:S01]  /*34b0*/  FMUL R42, R42, R0 ;  /* 0x000000002a2a7220 */ /* 0x000fe20000400000 */
[----:B------:R-:W-:Y:S01]  /*34c0*/  F2FP.F16.F32.PACK_AB R32, RZ, R32 ;  /* 0x00000020ff20723e */ /* 0x000fe200000000ff */
[-C--:B------:R-:W-:Y:S01]  /*34d0*/  FMUL R43, R43, R0.reuse ;  /* 0x000000002b2b7220 */ /* 0x080fe20000400000 */
[----:B------:R-:W-:Y:S01]  /*34e0*/  F2FP.F16.F32.PACK_AB R33, RZ, R33 ;  /* 0x00000021ff21723e */ /* 0x000fe200000000ff */
[----:B------:R-:W-:Y:S01]  /*34f0*/  @P2 STG.E.U16 desc[UR12][R8.64+0x12], R31 ;  /* 0x0000121f08002986 */ /* 0x000fe2000c10150c */
[----:B------:R-:W-:Y:S01]  /*3500*/  ISETP.GT.AND P3, PT, R4, 0x8, P3 ;  /* 0x000000080400780c */ /* 0x000fe20001f64270 */
[-C--:B------:R-:W-:Y:S01]  /*3510*/  FMUL R44, R44, R0.reuse ;  /* 0x000000002c2c7220 */ /* 0x080fe20000400000 */
[----:B------:R-:W-:Y:S01]  /*3520*/  ISETP.GT.AND P1, PT, R3, 0x18, PT ;  /* 0x000000180300780c */ /* 0x000fe20003f24270 */
[----:B------:R-:W-:Y:S01]  /*3530*/  @P4 STG.E.U16 desc[UR12][R6.64+0x20], R32 ;  /* 0x0000202006004986 */ /* 0x000fe2000c10150c */
[C---:B------:R-:W-:Y:S01]  /*3540*/  ISETP.GT.AND P0, PT, R4.reuse, 0x8, P0 ;  /* 0x000000080400780c */ /* 0x040fe20000704270 */
[-C--:B------:R-:W-:Y:S01]  /*3550*/  FMUL R45, R45, R0.reuse ;  /* 0x000000002d2d7220 */ /* 0x080fe20000400000 */
[----:B------:R-:W-:Y:S01]  /*3560*/  ISETP.GT.AND P2, PT, R3, 0x19, PT ;  /* 0x000000190300780c */ /* 0x000fe20003f44270 */
[----:B------:R-:W-:Y:S01]  /*3570*/  @P5 STG.E.U16 desc[UR12][R6.64+0x22], R33 ;  /* 0x0000222106005986 */ /* 0x000fe2000c10150c */
        /* <DEDUP_REMOVED lines=12> */
[----:B------:R-:W-:Y:S01]  /*3640*/  ISETP.GT.AND P3, PT, R3, 0x20, PT ;  /* 0x000000200300780c */ /* 0x000fe20003f64270 */
[----:B------:R-:W-:Y:S01]  /*3650*/  @P0 STG.E.U16 desc[UR12][R8.64+0x22], R35 ;  /* 0x0000222308000986 */ /* 0x000fe2000c10150c */
[C---:B------:R-:W-:Y:S01]  /*3660*/  ISETP.GT.AND P1, PT, R4.reuse, 0x8, P1 ;  /* 0x000000080400780c */ /* 0x040fe20000f24270 */
[-C--:B------:R-:W-:Y:S01]  /*3670*/  FMUL R51, R51, R0.reuse ;  /* 0x0000000033337220 */ /* 0x080fe20000400000 */
[----:B------:R-:W-:Y:S01]  /*3680*/  ISETP.GT.AND P0, PT, R3, 0x21, PT ;  /* 0x000000210300780c */ /* 0x000fe20003f04270 */
[----:B------:R-:W-:Y:S01]  /*3690*/  @P4 STG.E.U16 desc[UR12][R6.64+0x30], R36 ;  /* 0x0000302406004986 */ /* 0x000fe2000c10150c */
[----:B------:R-:W-:Y:S01]  /*36a0*/  ISETP.GT.AND P2, PT, R4, 0x8, P2 ;  /* 0x000000080400780c */ /* 0x000fe20001744270 */
[-C--:B------:R-:W-:Y:S01]  /*36b0*/  FMUL R52, R52, R0.reuse ;  /* 0x0000000034347220 */ /* 0x080fe20000400000 */
[C---:B------:R-:W-:Y:S01]  /*36c0*/  ISETP.GT.AND P4, PT, R4.reuse, RZ, P3 ;  /* 0x000000ff0400720c */ /* 0x040fe20001f84270 */
[----:B------:R-:W-:Y:S01]  /*36d0*/  @P5 STG.E.U16 desc[UR12][R6.64+0x32], R37 ;  /* 0x0000322506005986 */ /* 0x000fe2000c10150c */
        /* <DEDUP_REMOVED lines=8> */
[----:B------:R-:W-:-:S02]  /*3760*/  F2FP.F16.F32.PACK_AB R41, RZ, R41 ;  /* 0x00000029ff29723e */ /* 0x000fc400000000ff */
[C---:B------:R-:W-:Y:S01]  /*3770*/  ISETP.GT.AND P3, PT, R4.reuse, 0x8, P3 ;  /* 0x000000080400780c */ /* 0x040fe20001f64270 */
[----:B------:R-:W-:Y:S01]  /*3780*/  @P2 STG.E.U16 desc[UR12][R8.64+0x32], R39 ;  /* 0x0000322708002986 */ /* 0x000fe2000c10150c */
[----:B------:R-:W-:Y:S02]  /*3790*/  ISETP.GT.AND P0, PT, R4, 0x8, P0 ;  /* 0x000000080400780c */ /* 0x000fe40000704270 */
[----:B------:R-:W-:Y:S01]  /*37a0*/  F2FP.F16.F32.PACK_AB R42, RZ, R42 ;  /* 0x0000002aff2a723e */ /* 0x000fe200000000ff */
[----:B------:R-:W-:Y:S01]  /*37b0*/  @P4 STG.E.U16 desc[UR12][R6.64+0x40], R40 ;  /* 0x0000402806004986 */ /* 0x000fe2000c10150c */
[C---:B------:R-:W-:Y:S02]  /*37c0*/  ISETP.GT.AND P4, PT, R3.reuse, 0x28, PT ;  /* 0x000000280300780c */ /* 0x040fe40003f84270 */
[----:B------:R-:W-:Y:S01]  /*37d0*/  F2FP.F16.F32.PACK_AB R43, RZ, R43 ;  /* 0x0000002bff2b723e */ /* 0x000fe200000000ff */
[----:B------:R-:W-:Y:S01]  /*37e0*/  @P5 STG.E.U16 desc[UR12][R6.64+0x42], R41 ;  /* 0x0000422906005986 */ /* 0x000fe2000c10150c */
[----:B------:R-:W-:-:S02]  /*37f0*/  ISETP.GT.AND P5, PT, R3, 0x29, PT ;  /* 0x000000290300780c */ /* 0x000fc40003fa4270 */
[C---:B------:R-:W-:Y:S01]  /*3800*/  ISETP.GT.AND P1, PT, R4.reuse, RZ, P4 ;  /* 0x000000ff0400720c */ /* 0x040fe20002724270 */
[----:B------:R-:W-:Y:S01]  /*3810*/  @P3 STG.E.U16 desc[UR12][R8.64+0x40], R42 ;  /* 0x0000402a08003986 */ /* 0x000fe2000c10150c */
[----:B------:R-:W-:Y:S02]  /*3820*/  ISETP.GT.AND P6, PT, R4, RZ, P5 ;  /* 0x000000ff0400720c */ /* 0x000fe40002fc4270 */
[----:B------:R-:W-:Y:S01]  /*3830*/  F2FP.F16.F32.PACK_AB R44, RZ, R44 ;  /* 0x0000002cff2c723e */ /* 0x000fe200000000ff */
[----:B------:R-:W-:Y:S01]  /*3840*/  @P0 STG.E.U16 desc[UR12][R8.64+0x42], R43 ;  /* 0x0000422b08000986 */ /* 0x000fe2000c10150c */
[C---:B------:R-:W-:Y:S02]  /*3850*/  ISETP.GT.AND P3, PT, R3.reuse, 0x30, PT ;  /* 0x000000300300780c */ /* 0x040fe40003f64270 */
[C---:B------:R-:W-:Y:S02]  /*3860*/  ISETP.GT.AND P2, PT, R3.reuse, 0x31, PT ;  /* 0x000000310300780c */ /* 0x040fe40003f44270 */
[----:B------:R-:W-:-:S02]  /*3870*/  ISETP.GT.AND P0, PT, R3, 0x39, PT ;  /* 0x000000390300780c */ /* 0x000fc40003f04270 */
[C---:B------:R-:W-:Y:S01]  /*3880*/  ISETP.GT.AND P4, PT, R4.reuse, 0x8, P4 ;  /* 0x000000080400780c */ /* 0x040fe20002784270 */
[----:B------:R-:W-:Y:S01]  /*3890*/  @P1 STG.E.U16 desc[UR12][R6.64+0x50], R44 ;  /* 0x0000502c06001986 */ /* 0x000fe2000c10150c */
[----:B------:R-:W-:Y:S01]  /*38a0*/  ISETP.GT.AND P1, PT, R3, 0x38, PT ;  /* 0x000000380300780c */ /* 0x000fe20003f24270 */
[----:B------:R-:W-:Y:S01]  /*38b0*/  @P6 IMAD.MOV.U32 R2, RZ, RZ, R6 ;  /* 0x000000ffff026224 */ /* 0x000fe200078e0006 */
[----:B------:R-:W-:Y:S01]  /*38c0*/  F2FP.F16.F32.PACK_AB R45, RZ, R45 ;  /* 0x0000002dff2d723e */ /* 0x000fe200000000ff */
[----:B------:R-:W-:Y:S01]  /*38d0*/  @P6 IMAD.MOV.U32 R3, RZ, RZ, R7 ;  /* 0x000000ffff036224 */ /* 0x000fe200078e0007 */
[----:B------:R-:W-:Y:S02]  /*38e0*/  F2FP.F16.F32.PACK_AB R46, RZ, R46 ;  /* 0x0000002eff2e723e */ /* 0x000fe400000000ff */
[----:B------:R-:W-:Y:S02]  /*38f0*/  F2FP.F16.F32.PACK_AB R47, RZ, R47 ;  /* 0x0000002fff2f723e */ /* 0x000fe400000000ff */
[----:B------:R0:W-:Y:S01]  /*3900*/  @P6 STG.E.U16 desc[UR12][R2.64+0x52], R45 ;  /* 0x0000522d02006986 */ /* 0x0001e2000c10150c */
[----:B------:R-:W-:-:S02]  /*3910*/  ISETP.GT.AND P6, PT, R4, 0x8, P5 ;  /* 0x000000080400780c */ /* 0x000fc40002fc4270 */
[C---:B------:R-:W-:Y:S02]  /*3920*/  ISETP.GT.AND P5, PT, R4.reuse, RZ, P3 ;  /* 0x000000ff0400720c */ /* 0x040fe40001fa4270 */
[----:B------:R-:W-:Y:S02]  /*3930*/  ISETP.GT.AND P3, PT, R4, 0x8, P3 ;  /* 0x000000080400780c */ /* 0x000fe40001f64270 */
[----:B------:R-:W-:Y:S02]  /*3940*/  F2FP.F16.F32.PACK_AB R48, RZ, R48 ;  /* 0x00000030ff30723e */ /* 0x000fe400000000ff */
[----:B------:R-:W-:Y:S02]  /*3950*/  F2FP.F16.F32.PACK_AB R49, RZ, R49 ;  /* 0x00000031ff31723e */ /* 0x000fe400000000ff */
[----:B------:R-:W-:Y:S01]  /*3960*/  F2FP.F16.F32.PACK_AB R50, RZ, R50 ;  /* 0x00000032ff32723e */ /* 0x000fe200000000ff */
[----:B0-----:R-:W-:Y:S01]  /*3970*/  @P4 IMAD.MOV.U32 R2, RZ, RZ, R8 ;  /* 0x000000ffff024224 */ /* 0x001fe200078e0008 */
[----:B------:R-:W-:Y:S01]  /*3980*/  F2FP.F16.F32.PACK_AB R51, RZ, R51 ;  /* 0x00000033ff33723e */ /* 0x000fe200000000ff */
[----:B------:R-:W-:Y:S01]  /*3990*/  @P4 IMAD.MOV.U32 R3, RZ, RZ, R9 ;  /* 0x000000ffff034224 */ /* 0x000fe200078e0009 */
[----:B------:R-:W-:-:S02]  /*39a0*/  F2FP.F16.F32.PACK_AB R52, RZ, R52 ;  /* 0x00000034ff34723e */ /* 0x000fc400000000ff */
[----:B------:R-:W-:Y:S02]  /*39b0*/  F2FP.F16.F32.PACK_AB R53, RZ, R53 ;  /* 0x00000035ff35723e */ /* 0x000fe400000000ff */
[----:B------:R0:W-:Y:S01]  /*39c0*/  @P4 STG.E.U16 desc[UR12][R2.64+0x50], R46 ;  /* 0x0000502e02004986 */ /* 0x0001e2000c10150c */
[C---:B------:R-:W-:Y:S02]  /*39d0*/  ISETP.GT.AND P4, PT, R4.reuse, RZ, P2 ;  /* 0x000000ff0400720c */ /* 0x040fe40001784270 */
[----:B------:R-:W-:Y:S02]  /*39e0*/  ISETP.GT.AND P2, PT, R4, 0x8, P2 ;  /* 0x000000080400780c */ /* 0x000fe40001744270 */
[----:B------:R-:W-:Y:S01]  /*39f0*/  F2FP.F16.F32.PACK_AB R54, RZ, R54 ;  /* 0x00000036ff36723e */ /* 0x000fe200000000ff */
[----:B0-----:R-:W-:Y:S02]  /*3a00*/  @P6 IMAD.MOV.U32 R2, RZ, RZ, R8 ;  /* 0x000000ffff026224 */ /* 0x001fe400078e0008 */
[----:B------:R-:W-:-:S05]  /*3a10*/  @P6 IMAD.MOV.U32 R3, RZ, RZ, R9 ;  /* 0x000000ffff036224 */ /* 0x000fca00078e0009 */
[----:B------:R0:W-:Y:S01]  /*3a20*/  @P6 STG.E.U16 desc[UR12][R2.64+0x52], R47 ;  /* 0x0000522f02006986 */ /* 0x0001e2000c10150c */
[C---:B------:R-:W-:Y:S02]  /*3a30*/  ISETP.GT.AND P6, PT, R4.reuse, RZ, P0 ;  /* 0x000000ff0400720c */ /* 0x040fe400007c4270 */
[----:B------:R-:W-:Y:S01]  /*3a40*/  ISETP.GT.AND P0, PT, R4, 0x8, P0 ;  /* 0x000000080400780c */ /* 0x000fe20000704270 */
[----:B0-----:R-:W-:Y:S02]  /*3a50*/  @P5 IMAD.MOV.U32 R2, RZ, RZ, R6 ;  /* 0x000000ffff025224 */ /* 0x001fe400078e0006 */
[----:B------:R-:W-:-:S05]  /*3a60*/  @P5 IMAD.MOV.U32 R3, RZ, RZ, R7 ;  /* 0x000000ffff035224 */ /* 0x000fca00078e0007 */
[----:B------:R0:W-:Y:S01]  /*3a70*/  @P5 STG.E.U16 desc[UR12][R2.64+0x60], R48 ;  /* 0x0000603002005986 */ /* 0x0001e2000c10150c */
[C---:B------:R-:W-:Y:S02]  /*3a80*/  ISETP.GT.AND P5, PT, R4.reuse, RZ, P1 ;  /* 0x000000ff0400720c */ /* 0x040fe40000fa4270 */
[----:B------:R-:W-:Y:S01]  /*3a90*/  ISETP.GT.AND P1, PT, R4, 0x8, P1 ;  /* 0x000000080400780c */ /* 0x000fe20000f24270 */
[----:B0-----:R-:W-:Y:S02]  /*3aa0*/  @P4 IMAD.MOV.U32 R2, RZ, RZ, R6 ;  /* 0x000000ffff024224 */ /* 0x001fe400078e0006 */
[----:B------:R-:W-:-:S05]  /*3ab0*/  @P4 IMAD.MOV.U32 R3, RZ, RZ, R7 ;  /* 0x000000ffff034224 */ /* 0x000fca00078e0007 */
[----:B------:R0:W-:Y:S02]  /*3ac0*/  @P4 STG.E.U16 desc[UR12][R2.64+0x62], R49 ;  /* 0x0000623102004986 */ /* 0x0001e4000c10150c */
        /* <DEDUP_REMOVED lines=8> */
[----:B------:R0:W-:Y:S04]  /*3b50*/  @P5 STG.E.U16 desc[UR12][R2.64+0x70], R52 ;  /* 0x0000703402005986 */ /* 0x0001e8000c10150c */
[----:B------:R1:W-:Y:S01]  /*3b60*/  @P6 STG.E.U16 desc[UR12][R6.64+0x72], R53 ;  /* 0x0000723506006986 */ /* 0x0003e2000c10150c */
[----:B0-----:R-:W-:Y:S02]  /*3b70*/  @P1 IMAD.MOV.U32 R2, RZ, RZ, R8 ;  /* 0x000000ffff021224 */ /* 0x001fe400078e0008 */
[----:B------:R-:W-:-:S05]  /*3b80*/  @P1 IMAD.MOV.U32 R3, RZ, RZ, R9 ;  /* 0x000000ffff031224 */ /* 0x000fca00078e0009 */
[----:B------:R1:W-:Y:S01]  /*3b90*/  @P1 STG.E.U16 desc[UR12][R2.64+0x70], R54 ;  /* 0x0000703602001986 */ /* 0x0003e2000c10150c */
[----:B------:R-:W-:Y:S05]  /*3ba0*/  @!P0 EXIT ;  /* 0x000000000000894d */ /* 0x000fea0003800000 */
[----:B------:R-:W-:-:S05]  /*3bb0*/  F2FP.F16.F32.PACK_AB R0, RZ, R0 ;  /* 0x00000000ff00723e */ /* 0x000fca00000000ff */
[----:B------:R-:W-:Y:S01]  /*3bc0*/  STG.E.U16 desc[UR12][R8.64+0x72], R0 ;  /* 0x0000720008007986 */ /* 0x000fe2000c10150c */
[----:B------:R-:W-:Y:S05]  /*3bd0*/  EXIT ;  /* 0x000000000000794d */ /* 0x000fea0003800000 */
.L_x_14:
[----:B------:R-:W-:-:S13]  /*3be0*/  ISETP.NE.AND P0, PT, R14, RZ, PT ;  /* 0x000000ff0e00720c */ /* 0x000fda0003f05270 */
[----:B------:R-:W-:Y:S05]  /*3bf0*/  @P0 EXIT ;  /* 0x000000000000094d */ /* 0x000fea0003800000 */
[----:B------:R-:W-:-:S13]  /*3c00*/  ELECT P0, URZ, PT ;  /* 0x00000000003f782f */ /* 0x000fda0003800000 */
[----:B------:R-:W-:Y:S05]  /*3c10*/  @!P0 BRA `(.L_x_89) ;  /* 0x0000000800108947 */ /* 0x000fea0003800000 */
[----:B------:R-:W-:-:S13]  /*3c20*/  ISETP.GE.AND P0, PT, R6, 0x1, PT ;  /* 0x000000010600780c */ /* 0x000fda0003f06270 */
[----:B------:R-:W-:Y:S05]  /*3c30*/  @!P0 BRA `(.L_x_89) ;  /* 0x0000000800088947 */ /* 0x000fea0003800000 */
[----:B---3-5:R-:W2:Y:S01]  /*3c40*/  S2R R2, SR_CgaCtaId ;  /* 0x0000000000027919 */ /* 0x028ea20000008800 */
[----:B------:R-:W-:Y:S01]  /*3c50*/  IMAD.SHL.U32 R21, R7, 0x40, RZ ;  /* 0x0000004007157824 */ /* 0x000fe200078e00ff */
[----:B------:R-:W-:Y:S01]  /*3c60*/  ULDC UR4, c[0x0][0x384] ;  /* 0x0000e10000047ab9 */ /* 0x000fe20000000800 */
[----:B------:R-:W-:Y:S01]  /*3c70*/  LOP3.LUT P0, RZ, R8, 0x1f, RZ, 0xc0, !PT ;  /* 0x0000001f08ff7812 */ /* 0x000fe2000780c0ff */
[----:B------:R-:W-:Y:S01]  /*3c80*/  ULDC UR5, c[0x0][0x388] ;  /* 0x0000e20000057ab9 */ /* 0x000fe20000000800 */
[C---:B------:R-:W-:Y:S01]  /*3c90*/  ISETP.NE.AND P1, PT, R9.reuse, RZ, PT ;  /* 0x000000ff0900720c */ /* 0x040fe20003f25270 */
[----:B------:R-:W-:Y:S01]  /*3ca0*/  VIADD R24, R6, 0x1 ;  /* 0x0000000106187836 */ /* 0x000fe20000000000 */
[----:B------:R-:W-:Y:S01]  /*3cb0*/  ISETP.NE.OR P0, PT, R9, RZ, !P0 ;  /* 0x000000ff0900720c */ /* 0x000fe20004705670 */
[----:B------:R-:W-:Y:S01]  /*3cc0*/  IMAD.MOV.U32 R7, RZ, RZ, 0x1 ;  /* 0x00000001ff077424 */ /* 0x000fe200078e00ff */
[----:B------:R-:W-:Y:S01]  /*3cd0*/  LOP3.LUT R23, R3, 0x2, RZ, 0xfc, !PT ;  /* 0x0000000203177812 */ /* 0x000fe200078efcff */
[----:B------:R-:W-:Y:S01]  /*3ce0*/  IMAD.MOV.U32 R11, RZ, RZ, RZ ;  /* 0x000000ffff0b7224 */ /* 0x000fe200078e00ff */
[----:B01----:R-:W-:-:S02]  /*3cf0*/  CS2R R12, SRZ ;  /* 0x00000000000c7805 */ /* 0x003fc4000001ff00 */
[----:B------:R-:W-:Y:S01]  /*3d00*/  CS2R R14, SRZ ;  /* 0x00000000000e7805 */ /* 0x000fe2000001ff00 */
[----:B--2---:R-:W-:-:S05]  /*3d10*/  IMAD.SHL.U32 R0, R2, 0x20, RZ ;  /* 0x0000002002007824 */ /* 0x004fca00078e00ff */
[----:B------:R-:W-:Y:S01]  /*3d20*/  LOP3.LUT R5, R0, 0x20, RZ, 0xc0, !PT ;  /* 0x0000002000057812 */ /* 0x000fe200078ec0ff */
[----:B------:R-:W-:Y:S02]  /*3d30*/  IMAD.SHL.U32 R0, R2, 0x400, RZ ;  /* 0x0000040002007824 */ /* 0x000fe400078e00ff */
[----:B------:R-:W-:-:S03]  /*3d40*/  IMAD.HI.U32 R2, R21, UR4, RZ ;  /* 0x0000000415027c27 */ /* 0x000fc6000f8e00ff */
[----:B------:R-:W-:Y:S01]  /*3d50*/  LOP3.LUT R0, R0, 0x400, RZ, 0xc0, !PT ;  /* 0x0000040000007812 */ /* 0x000fe200078ec0ff */
[----:B------:R-:W-:Y:S01]  /*3d60*/  IMAD R10, R10, 0x40, R5 ;  /* 0x000000400a0a7824 */ /* 0x000fe200078e0205 */
[----:B------:R-:W-:-:S07]  /*3d70*/  SHF.R.U32.HI R2, RZ, UR5, R2 ;  /* 0x00000005ff027c19 */ /* 0x000fce0008011602 */
.L_x_93:
[----:B------:R-:W0:Y:S01]  /*3d80*/  S2R R5, SR_CgaCtaId ;  /* 0x0000000000057919 */ /* 0x000e220000008800 */
[----:B------:R-:W-:-:S04]  /*3d90*/  MOV R4, 0x400 ;  /* 0x0000040000047802 */ /* 0x000fc80000000f00 */
[----:B0-----:R-:W-:Y:S02]  /*3da0*/  LEA R17, R5, R4, 0x18 ;  /* 0x0000000405117211 */ /* 0x001fe400078ec0ff */
[----:B------:R-:W-:-:S03]  /*3db0*/  SHF.L.U32 R4, R7, 0x1f, RZ ;  /* 0x0000001f07047819 */ /* 0x000fc600000006ff */
[----:B------:R-:W-:-:S07]  /*3dc0*/  IMAD R9, R11, 0x8, R17 ;  /* 0x000000080b097824 */ /* 0x000fce00078e0211 */
.L_x_90:
[----:B0-----:R0:W1:Y:S02]  /*3dd0*/  SYNCS.PHASECHK.TRANS64.TRYWAIT P2, [R9+URZ+0x380e0], R4 ;  /* 0x0380e004090075a7 */ /* 0x001064000804017f */
[----:B-1----:R-:W-:Y:S05]  /*3de0*/  @!P2 NANOSLEEP.SYNCS 0x989680 ;  /* 0x009896800000a95d */ /* 0x002fea0003900000 */
[----:B------:R-:W1:Y:S02]  /*3df0*/  @!P2 SYNCS.PHASECHK.TRANS64 P2, [R9+URZ+0x380e0], R4 ;  /* 0x0380e0040900a5a7 */ /* 0x000e64000804007f */
[----:B-1----:R-:W-:Y:S05]  /*3e00*/  @!P2 BRA `(.L_x_90) ;  /* 0xfffffffc00f0a947 */ /* 0x002fea000383ffff */
[----:B0-----:R-:W0:Y:S02]  /*3e10*/  @!P1 LDC R4, c[0x0][0x580] ;  /* 0x00016000ff049b82 */ /* 0x001e240000000800 */
[----:B0-----:R0:W-:Y:S02]  /*3e20*/  @!P1 SYNCS.ARRIVE.TRANS64 RZ, [R9+URZ+0x38000], R4 ;  /* 0x0380000409ff99a7 */ /* 0x0011e4000800003f */
[----:B0-----:R-:W-:-:S04]  /*3e30*/  PRMT R4, R23, 0x9910, RZ ;  /* 0x0000991017047816 */ /* 0x001fc800000000ff */
[----:B------:R-:W-:-:S13]  /*3e40*/  ISETP.NE.AND P2, PT, R4, 0x2, PT ;  /* 0x000000020400780c */ /* 0x000fda0003f45270 */
[----:B------:R-:W-:Y:S05]  /*3e50*/  @P2 BRA `(.L_x_91) ;  /* 0x0000000000042947 */ /* 0x000fea0003800000 */
[----:B------:R-:W-:Y:S01]  /*3e60*/  BPT.TRAP 0x1 ;  /* 0x000000040000795c */ /* 0x000fe20000300000 */
.L_x_91:
[----:B------:R-:W-:Y:S05]  /*3e70*/  @P0 BRA `(.L_x_92) ;  /* 0x0000000000040947 */ /* 0x000fea0003800000 */
[----:B------:R-:W-:Y:S01]  /*3e80*/  BPT.TRAP 0x1 ;  /* 0x000000040000795c */ /* 0x000fe20000300000 */
.L_x_92:
[----:B------:R-:W0:Y:S01]  /*3e90*/  LDC R16, c[0x0][0x380] ;  /* 0x0000e000ff107b82 */ /* 0x000e220000000800 */
[----:B------:R-:W-:Y:S01]  /*3ea0*/  R2UR UR4, R2 ;  /* 0x00000000020472ca */ /* 0x000fe200000e0000 */
[----:B------:R-:W-:Y:S01]  /*3eb0*/  ULDC UR24, c[0x0][0x38c] ;  /* 0x0000e30000187ab9 */ /* 0x000fe20000000800 */
[----:B------:R-:W-:Y:S01]  /*3ec0*/  R2UR UR13, R21 ;  /* 0x00000000150d72ca */ /* 0x000fe200000e0000 */
[----:B------:R-:W-:Y:S01]  /*3ed0*/  UISETP.NE.AND UP0, UPT, UR24, 0x1, UPT ;  /* 0x000000011800788c */ /* 0x000fe2000bf05270 */
[----:B------:R-:W-:Y:S01]  /*3ee0*/  R2UR UR17, R9 ;  /* 0x00000000091172ca */ /* 0x000fe200000e0000 */
[----:B------:R-:W-:Y:S01]  /*3ef0*/  ULDC UR12, c[0x0][0x3ec] ;  /* 0x0000fb00000c7ab9 */ /* 0x000fe20000000800 */
[C---:B------:R-:W-:Y:S01]  /*3f00*/  R2UR UR18, R14.reuse ;  /* 0x000000000e1272ca */ /* 0x040fe200000e0000 */
[----:B------:R-:W1:Y:S01]  /*3f10*/  LDC.64 R18, c[0x0][0x3f8] ;  /* 0x0000fe00ff127b82 */ /* 0x000e620000000a00 */
[----:B------:R-:W-:Y:S01]  /*3f20*/  VIADD R14, R14, 0x1 ;  /* 0x000000010e0e7836 */ /* 0x000fe20000000000 */
[----:B------:R-:W-:Y:S01]  /*3f30*/  R2UR UR10, R17 ;  /* 0x00000000110a72ca */ /* 0x000fe200000e0000 */
[----:B------:R-:W-:Y:S01]  /*3f40*/  VIADD R24, R24, 0xffffffff ;  /* 0xffffffff18187836 */ /* 0x000fe20000000000 */
[----:B------:R-:W-:Y:S01]  /*3f50*/  R2UR UR16, R11 ;  /* 0x000000000b1072ca */ /* 0x000fe200000e0000 */
[----:B------:R-:W-:Y:S01]  /*3f60*/  ULDC.64 UR28, c[0x0][0x198] ;  /* 0x00006600001c7ab9 */ /* 0x000fe20000000a00 */
[----:B------:R-:W-:Y:S01]  /*3f70*/  ULDC.64 UR20, c[0x0][0x3f0] ;  /* 0x0000fc0000147ab9 */ /* 0x000fe20000000a00 */
[----:B------:R-:W-:Y:S01]  /*3f80*/  @UP0 ULDC.64 UR8, c[0x0][0x390] ;  /* 0x0000e40000080ab9 */ /* 0x000fe20000000a00 */
[----:B------:R-:W1:Y:S01]  /*3f90*/  LDC.64 R4, c[0x0][0x3d0] ;  /* 0x0000f400ff047b82 */ /* 0x000e620000000a00 */
[----:B------:R-:W-:Y:S01]  /*3fa0*/  ISETP.GT.AND P6, PT, R24, 0x1, PT ;  /* 0x000000011800780c */ /* 0x000fe20003fc4270 */
[----:B------:R-:W-:-:S02]  /*3fb0*/  UIADD3 UR17, UR17, 0x38000, URZ ;  /* 0x0003800011117890 */ /* 0x000fc4000fffe03f */
[----:B------:R-:W-:Y:S01]  /*3fc0*/  USHF.L.U32 UR18, UR18, 0x5, URZ ;  /* 0x0000000512127899 */ /* 0x000fe2000800063f */
[----:B------:R-:W-:Y:S01]  /*3fd0*/  UMOV UR31, 0x30000 ;  /* 0x00030000001f7882 */ /* 0x000fe20000000000 */
[----:B------:R-:W-:Y:S01]  /*3fe0*/  UMOV UR26, 0x0 ;  /* 0x00000000001a7882 */ /* 0x000fe20000000000 */
[----:B0-----:R-:W-:Y:S01]  /*3ff0*/  ISETP.NE.AND P2, PT, R16, 0x1, PT ;  /* 0x000000011000780c */ /* 0x001fe20003f45270 */
[----:B------:R-:W0:Y:S01]  /*4000*/  LDC R20, c[0x0][0x400] ;  /* 0x00010000ff147b82 */ /* 0x000e220000000800 */
[----:B------:R-:W-:Y:S01]  /*4010*/  ULEA UR16, UR16, UR10, 0xc ;  /* 0x0000000a10107291 */ /* 0x000fe2000f8e603f */
[----:B------:R-:W-:-:S10]  /*4020*/  UMOV UR27, 0x10000000 ;  /* 0x10000000001b7882 */ /* 0x000fd40000000000 */
[----:B------:R-:W-:Y:S01]  /*4030*/  @P2 IMAD.U32 R8, RZ, RZ, UR4 ;  /* 0x00000004ff082e24 */ /* 0x000fe2000f8e00ff */
[----:B------:R-:W-:-:S04]  /*4040*/  ULDC.64 UR4, c[0x0][0x3c8] ;  /* 0x0000f20000047ab9 */ /* 0x000fc80000000a00 */
[----:B------:R-:W-:Y:S01]  /*4050*/  @P2 R2UR UR13, R8 ;  /* 0x00000000080d22ca */ /* 0x000fe200000e0000 */
[C---:B------:R-:W-:Y:S01]  /*4060*/  IMAD R8, R11.reuse, 0x800, R0 ;  /* 0x000008000b087824 */ /* 0x040fe200078e0200 */
[----:B------:R-:W-:Y:S01]  /*4070*/  ISETP.NE.AND P2, PT, R14, UR15, PT ;  /* 0x0000000f0e007c0c */ /* 0x000fe2000bf45270 */
[----:B------:R-:W-:Y:S02]  /*4080*/  VIADD R11, R11, 0x1 ;  /* 0x000000010b0b7836 */ /* 0x000fe40000000000 */
[----:B------:R-:W-:Y:S01]  /*4090*/  IMAD R22, R8, 0x2, R17 ;  /* 0x0000000208167824 */ /* 0x000fe200078e0211 */
[----:B------:R-:W-:Y:S01]  /*40a0*/  SEL R14, R14, RZ, P2 ;  /* 0x000000ff0e0e7207 */ /* 0x000fe20001000000 */
[----:B------:R-:W2:Y:S01]  /*40b0*/  LDC.64 R8, c[0x0][0x3e0] ;  /* 0x0000f800ff087b82 */ /* 0x000ea20000000a00 */
[----:B-1----:R-:W-:Y:S01]  /*40c0*/  IMAD R17, R13, R4, R19 ;  /* 0x000000040d117224 */ /* 0x002fe200078e0213 */
[----:B------:R-:W-:Y:S01]  /*40d0*/  ISETP.NE.AND P5, PT, R11, 0x1c, PT ;  /* 0x0000001c0b00780c */ /* 0x000fe20003fa5270 */
[----:B------:R-:W-:Y:S01]  /*40e0*/  IMAD R4, R15, UR5, R18 ;  /* 0x000000050f047c24 */ /* 0x000fe2000f8e0212 */
[----:B------:R-:W-:Y:S01]  /*40f0*/  ULDC UR5, c[0x0][0x398] ;  /* 0x0000e60000057ab9 */ /* 0x000fe20000000800 */
[----:B0-----:R-:W-:Y:S01]  /*4100*/  IMAD R5, R12, R5, R20 ;  /* 0x000000050c057224 */ /* 0x001fe200078e0214 */
[----:B------:R-:W-:Y:S01]  /*4110*/  UIMAD.WIDE.U32 UR6, UR13, UR8, URZ ;  /* 0x000000080d0672a5 */ /* 0x000fe2000f8e003f */
[----:B------:R-:W-:Y:S01]  /*4120*/  IMAD.U32 R4, R17, 0x20, R4 ;  /* 0x0000002011047824 */ /* 0x000fe200078e0004 */
[----:B------:R-:W-:Y:S01]  /*4130*/  UIADD3 UR6, -UR13, URZ, URZ ;  /* 0x0000003f0d067290 */ /* 0x000fe2000fffe13f */
[----:B------:R-:W-:Y:S01]  /*4140*/  VIADD R17, R15, 0x1 ;  /* 0x000000010f117836 */ /* 0x000fe20000000000 */
[----:B------:R-:W-:Y:S01]  /*4150*/  UMOV UR14, UR13 ;  /* 0x0000000d000e7c82 */ /* 0x000fe20008000000 */
[----:B------:R-:W-:Y:S01]  /*4160*/  @UP0 USHF.R.U32.HI UR14, URZ, UR9, UR7 ;  /* 0x000000093f0e0299 */ /* 0x000fe20008011607 */
[----:B------:R-:W-:Y:S01]  /*4170*/  @P2 IMAD.MOV R17, RZ, RZ, R15 ;  /* 0x000000ffff112224 */ /* 0x000fe200078e020f */
[----:B------:R-:W-:Y:S01]  /*4180*/  UISETP.NE.AND UP0, UPT, UR5, 0x1, UPT ;  /* 0x000000010500788c */ /* 0x000fe2000bf05270 */
[----:B------:R-:W-:Y:S01]  /*4190*/  IMAD R16, R16, UR6, R21 ;  /* 0x0000000610107c24 */ /* 0x000fe2000f8e0215 */
[----:B------:R-:W-:Y:S01]  /*41a0*/  ULDC.64 UR8, c[0x0][0x3c0] ;  /* 0x0000f00000087ab9 */ /* 0x000fe20000000a00 */
[----:B------:R-:W-:Y:S01]  /*41b0*/  IMAD.U32 R4, R5, 0x400, R4 ;  /* 0x0000040005047824 */ /* 0x000fe200078e0004 */
[----:B------:R-:W-:Y:S01]  /*41c0*/  R2UR UR23, R22 ;  /* 0x00000000161772ca */ /* 0x000fe200000e0000 */
[----:B------:R-:W-:Y:S01]  /*41d0*/  UMOV UR22, UR14 ;  /* 0x0000000e00167c82 */ /* 0x000fe20008000000 */
[----:B------:R-:W-:Y:S01]  /*41e0*/  R2UR UR19, R16 ;  /* 0x00000000101372ca */ /* 0x000fe200000e0000 */
[----:B------:R-:W-:Y:S01]  /*41f0*/  UIADD3 UR7, -UR14, URZ, URZ ;  /* 0x0000003f0e077290 */ /* 0x000fe2000fffe13f */
[----:B------:R-:W-:Y:S01]  /*4200*/  R2UR UR25, R4 ;  /* 0x00000000041972ca */ /* 0x000fe200000e0000 */
[----:B------:R-:W-:Y:S01]  /*4210*/  VIADD R4, R13, 0x1 ;  /* 0x000000010d047836 */ /* 0x000fe20000000000 */
[----:B------:R-:W-:Y:S01]  /*4220*/  UIADD3 UR6, UP1, UR28, 0xf0, URZ ;  /* 0x000000f01c067890 */ /* 0x000fe2000ff3e03f */
[----:B--2---:R-:W-:Y:S01]  /*4230*/  ISETP.NE.AND P3, PT, R17, R8, PT ;  /* 0x000000081100720c */ /* 0x004fe20003f65270 */
[----:B------:R-:W-:Y:S01]  /*4240*/  @UP0 ULDC UR10, c[0x0][0x39c] ;  /* 0x0000e700000a0ab9 */ /* 0x000fe20000000800 */
[----:B------:R-:W-:Y:S01]  /*4250*/  @UP0 ULDC UR30, c[0x0][0x3a0] ;  /* 0x0000e800001e0ab9 */ /* 0x000fe20000000800 */
[----:B------:R-:W-:Y:S01]  /*4260*/  UIMAD.WIDE.U32 UR10, UR14, UR10, URZ ;  /* 0x0000000a0e0a72a5 */ /* 0x000fe2000f8e003f */
[----:B------:R-:W-:Y:S01]  /*4270*/  VIADD R5, R12, 0x1 ;  /* 0x000000010c057836 */ /* 0x000fe20000000000 */
[----:B------:R-:W-:Y:S01]  /*4280*/  UIMAD UR7, UR24, UR7, UR13 ;  /* 0x00000007180772a4 */ /* 0x000fe2000f8e020d */
[----:B------:R-:W-:Y:S01]  /*4290*/  R2UR UR13, R13 ;  /* 0x000000000d0d72ca */ /* 0x000fe200000e0000 */
[----:B------:R-:W-:Y:S01]  /*42a0*/  @UP0 USHF.R.U32.HI UR22, URZ, UR30, UR11 ;  /* 0x0000001e3f160299 */ /* 0x000fe2000801160b */
[----:B------:R-:W-:Y:S01]  /*42b0*/  SEL R8, RZ, 0x1, P5 ;  /* 0x00000001ff087807 */ /* 0x000fe20002800000 */
[----:B------:R-:W-:Y:S01]  /*42c0*/  UIMAD UR19, UR19, UR8, UR12 ;  /* 0x00000008131372a4 */ /* 0x000fe2000f8e020c */
[----:B------:R-:W-:Y:S01]  /*42d0*/  R2UR UR12, R15 ;  /* 0x000000000f0c72ca */ /* 0x000fe200000e0000 */
[----:B------:R-:W-:Y:S01]  /*42e0*/  UIADD3 UR8, -UR22, URZ, URZ ;  /* 0x0000003f16087290 */ /* 0x000fe2000fffe13f */
[----:B------:R-:W-:Y:S01]  /*42f0*/  R2UR UR11, R10 ;  /* 0x000000000a0b72ca */ /* 0x000fe200000e0000 */
[----:B------:R-:W-:Y:S01]  /*4300*/  @P3 IMAD.MOV R4, RZ, RZ, R13 ;  /* 0x000000ffff043224 */ /* 0x000fe200078e020d */
[----:B------:R-:W-:Y:S01]  /*4310*/  UIADD3 UR28, UP2, UR28, 0x270, URZ ;  /* 0x000002701c1c7890 */ /* 0x000fe2000ff5e03f */
[----:B------:R-:W-:Y:S01]  /*4320*/  LOP3.LUT R7, R7, R8, RZ, 0x3c, !PT ;  /* 0x0000000807077212 */ /* 0x000fe200078e3cff */
[----:B------:R-:W-:Y:S01]  /*4330*/  UIMAD UR5, UR5, UR8, UR14 ;  /* 0x00000008050572a4 */ /* 0x000fe2000f8e020e */
[----:B------:R-:W-:Y:S01]  /*4340*/  R2UR UR14, R12 ;  /* 0x000000000c0e72ca */ /* 0x000fe200000e0000 */
[----:B------:R-:W-:Y:S01]  /*4350*/  UIMAD UR20, UR7, UR9, UR20 ;  /* 0x00000009071472a4 */ /* 0x000fe2000f8e0214 */
[C---:B------:R-:W-:Y:S01]  /*4360*/  ISETP.NE.AND P4, PT, R4.reuse, R9, PT ;  /* 0x000000090400720c */ /* 0x040fe20003f85270 */
[----:B------:R-:W-:Y:S01]  /*4370*/  UIMAD UR21, UR5, UR4, UR21 ;  /* 0x00000004051572a4 */ /* 0x000fe2000f8e0215 */
[----:B------:R-:W-:Y:S01]  /*4380*/  SEL R11, R11, RZ, P5 ;  /* 0x000000ff0b0b7207 */ /* 0x000fe20002800000 */
[----:B------:R-:W-:Y:S01]  /*4390*/  UIADD3.X UR7, URZ, UR29, URZ, UP1, !UPT ;  /* 0x0000001d3f077290 */ /* 0x000fe20008ffe43f */
[----:B------:R-:W-:Y:S01]  /*43a0*/  SEL R15, R17, RZ, P3 ;  /* 0x000000ff110f7207 */ /* 0x000fe20001800000 */
[----:B------:R-:W-:Y:S01]  /*43b0*/  UPRMT UR4, UR25, 0x5410, URZ ;  /* 0x0000541019047896 */ /* 0x000fe2000800003f */
[----:B------:R-:W-:Y:S01]  /*43c0*/  SEL R13, R4, RZ, P4 ;  /* 0x000000ff040d7207 */ /* 0x000fe20002000000 */
[----:B------:R-:W-:-:S02]  /*43d0*/  UIADD3 UR8, UR23, 0x1c000, URZ ;  /* 0x0001c00017087890 */ /* 0x000fc4000fffe03f */
[----:B------:R-:W-:Y:S01]  /*43e0*/  UIADD3.X UR29, URZ, UR29, URZ, UP2, !UPT ;  /* 0x0000001d3f1d7290 */ /* 0x000fe200097fe43f */
[----:B------:R-:W-:Y:S01]  /*43f0*/  UMOV UR9, UR17 ;  /* 0x0000001100097c82 */ /* 0x000fe20008000000 */
[----:B------:R-:W-:Y:S02]  /*4400*/  UMOV UR10, UR18 ;  /* 0x00000012000a7c82 */ /* 0x000fe40008000000 */
[----:B------:R-:W-:Y:S01]  /*4410*/  @P4 IMAD.MOV R5, RZ, RZ, R12 ;  /* 0x000000ffff054224 */ /* 0x000fe200078e020c */
[----:B------:R4:W-:Y:S03]  /*4420*/  UTMALDG.5D.IM2COL [UR16], [UR6], UR4 ;  /* 0x00000010060073b4 */ /* 0x0009e60008060004 */
[----:B------:R-:W-:Y:S01]  /*4430*/  IMAD.MOV.U32 R12, RZ, RZ, R5 ;  /* 0x000000ffff0c7224 */ /* 0x000fe200078e0005 */
[----:B------:R4:W-:Y:S02]  /*4440*/  UTMALDG.5D.MULTICAST [UR8], [UR28], UR31, desc[UR26] ;  /* 0x00001a081c0073b4 */ /* 0x0009e4000802181f */
[----:B----4-:R-:W-:Y:S05]  /*4450*/  @P6 BRA `(.L_x_93) ;  /* 0xfffffff800486947 */ /* 0x010fea000383ffff */
.L_x_89:
[----:B------:R-:W-:Y:S01]  /*4460*/  ISETP.GE.U32.AND P2, PT, R6, 0x1c, PT ;  /* 0x0000001c0600780c */ /* 0x000fe20003f46070 */
[----:B------:R-:W-:Y:S05]  /*4470*/  WARPSYNC.ALL ;  /* 0x0000000000007948 */ /* 0x000fea0003800000 */
[----:B------:R-:W-:-:S07]  /*4480*/  ELECT P1, URZ, PT ;  /* 0x00000000003f782f */ /* 0x000fce0003820000 */
[----:B------:R-:W-:-:S05]  /*4490*/  @P2 SHF.R.U32.HI R4, RZ, 0x2, R6 ;  /* 0x00000002ff042819 */ /* 0x000fca0000011606 */
[----:B------:R-:W-:-:S05]  /*44a0*/  @P2 IMAD.WIDE.U32 R4, R4, 0x24924925, RZ ;  /* 0x2492492504042825 */ /* 0x000fca00078e00ff */
[----:B------:R-:W-:-:S04]  /*44b0*/  @P2 LOP3.LUT R4, R5, 0x1, RZ, 0xc0, !PT ;  /* 0x0000000105042812 */ /* 0x000fc800078ec0ff */
[----:B------:R-:W-:Y:S01]  /*44c0*/  @P2 ISETP.NE.U32.AND P0, PT, R4, 0x1, PT ;  /* 0x000000010400280c */ /* 0x000fe20003f05070 */
[----:B------:R-:W-:-:S12]  /*44d0*/  @!P1 EXIT ;  /* 0x000000000000994d */ /* 0x000fd80003800000 */
[----:B------:R-:W-:Y:S01]  /*44e0*/  LOP3.LUT R3, R3, 0x2, RZ, 0xfc, !PT ;  /* 0x0000000203037812 */ /* 0x000fe200078efcff */
[----:B------:R-:W-:Y:S01]  /*44f0*/  IMAD.MOV.U32 R4, RZ, RZ, 0x1 ;  /* 0x00000001ff047424 */ /* 0x000fe200078e00ff */
[----:B------:R-:W-:Y:S02]  /*4500*/  @P2 ISETP.NE.U32.AND.EX P0, PT, RZ, RZ, PT, P0 ;  /* 0x000000ffff00220c */ /* 0x000fe40003f05100 */
[----:B------:R-:W-:Y:S02]  /*4510*/  ISETP.NE.AND P1, PT, R3, 0x3, PT ;  /* 0x000000030300780c */ /* 0x000fe40003f25270 */
[----:B------:R-:W-:-:S11]  /*4520*/  @P2 SEL R4, RZ, 0x1, !P0 ;  /* 0x00000001ff042807 */ /* 0x000fd60004000000 */
[----:B------:R-:W-:Y:S05]  /*4530*/  @!P1 BRA `(.L_x_94) ;  /* 0x0000000000049947 */ /* 0x000fea0003800000 */
[----:B------:R-:W-:Y:S01]  /*4540*/  BPT.TRAP 0x1 ;  /* 0x000000040000795c */ /* 0x000fe20000300000 */
.L_x_94:
[----:B------:R-:W4:Y:S01]  /*4550*/  S2R R5, SR_CgaCtaId ;  /* 0x0000000000057919 */ /* 0x000f220000008800 */
[----:B---3-5:R-:W-:Y:S02]  /*4560*/  SHF.R.U32.HI R2, RZ, 0x2, R6 ;  /* 0x00000002ff027819 */ /* 0x028fe40000011606 */
[----:B--2---:R-:W-:-:S03]  /*4570*/  MOV R0, 0x400 ;  /* 0x0000040000007802 */ /* 0x004fc60000000f00 */
[----:B------:R-:W-:-:S04]  /*4580*/  IMAD.WIDE.U32 R2, R2, 0x24924925, RZ ;  /* 0x2492492502027825 */ /* 0x000fc800078e00ff */
[----:B------:R-:W-:Y:S01]  /*4590*/  IMAD R3, R3, -0x1c, R6 ;  /* 0xffffffe403037824 */ /* 0x000fe200078e0206 */
[----:B----4-:R-:W-:Y:S02]  /*45a0*/  LEA R0, R5, R0, 0x18 ;  /* 0x0000000005007211 */ /* 0x010fe400078ec0ff */
[----:B------:R-:W-:-:S03]  /*45b0*/  SHF.L.U32 R5, R4, 0x1f, RZ ;  /* 0x0000001f04057819 */ /* 0x000fc600000006ff */
[----:B------:R-:W-:-:S04]  /*45c0*/  VIADD R0, R0, 0x380e0 ;  /* 0x000380e000007836 */ /* 0x000fc80000000000 */
[----:B------:R-:W-:-:S07]  /*45d0*/  IMAD R2, R3, 0x8, R0 ;  /* 0x0000000803027824 */ /* 0x000fce00078e0200 */
.L_x_95:
[----:B--2---:R2:W3:Y:S02]  /*45e0*/  SYNCS.PHASECHK.TRANS64.TRYWAIT P0, [R2+URZ], R5 ;  /* 0x00000005020075a7 */ /* 0x0044e4000800017f */
[----:B---3--:R-:W-:Y:S05]  /*45f0*/  @!P0 NANOSLEEP.SYNCS 0x989680 ;  /* 0x009896800000895d */ /* 0x008fea0003900000 */
[----:B------:R-:W3:Y:S02]  /*4600*/  @!P0 SYNCS.PHASECHK.TRANS64 P0, [R2+URZ], R5 ;  /* 0x00000005020085a7 */ /* 0x000ee4000800007f */
[----:B---3--:R-:W-:Y:S05]  /*4610*/  @!P0 BRA `(.L_x_95) ;  /* 0xfffffffc00f08947 */ /* 0x008fea000383ffff */
[----:B------:R-:W-:-:S05]  /*4620*/  VIADD R3, R3, 0x1 ;  /* 0x0000000103037836 */ /* 0x000fca0000000000 */
[----:B------:R-:W-:-:S04]  /*4630*/  ISETP.NE.AND P0, PT, R3, 0x1c, PT ;  /* 0x0000001c0300780c */ /* 0x000fc80003f05270 */
[----:B--2---:R-:W-:Y:S02]  /*4640*/  SEL R5, RZ, 0x1, P0 ;  /* 0x00000001ff057807 */ /* 0x004fe40000000000 */
[----:B------:R-:W-:Y:S02]  /*4650*/  SEL R3, R3, RZ, P0 ;  /* 0x000000ff03037207 */ /* 0x000fe40000000000 */
[----:B------:R-:W-:-:S03]  /*4660*/  LOP3.LUT R7, R4, R5, RZ, 0x3c, !PT ;  /* 0x0000000504077212 */ /* 0x000fc600078e3cff */
[----:B------:R-:W-:Y:S01]  /*4670*/  IMAD R2, R3, 0x8, R0 ;  /* 0x0000000803027824 */ /* 0x000fe200078e0200 */
[----:B------:R-:W-:-:S07]  /*4680*/  SHF.L.U32 R5, R7, 0x1f, RZ ;  /* 0x0000001f07057819 */ /* 0x000fce00000006ff */
.L_x_96:
        /* <DEDUP_REMOVED lines=11> */
.L_x_97:
        /* <DEDUP_REMOVED lines=11> */
.L_x_98:
        /* <DEDUP_REMOVED lines=11> */
.L_x_99:
        /* <DEDUP_REMOVED lines=11> */
.L_x_100:
        /* <DEDUP_REMOVED lines=11> */
.L_x_101:
        /* <DEDUP_REMOVED lines=11> */
.L_x_102:
        /* <DEDUP_REMOVED lines=11> */
.L_x_103:
        /* <DEDUP_REMOVED lines=11> */
.L_x_104:
        /* <DEDUP_REMOVED lines=11> */
.L_x_105:
        /* <DEDUP_REMOVED lines=11> */
.L_x_106:
        /* <DEDUP_REMOVED lines=11> */
.L_x_107:
        /* <DEDUP_REMOVED lines=11> */
.L_x_108:
        /* <DEDUP_REMOVED lines=11> */
.L_x_109:
        /* <DEDUP_REMOVED lines=11> */
.L_x_110:
        /* <DEDUP_REMOVED lines=11> */
.L_x_111:
        /* <DEDUP_REMOVED lines=11> */
.L_x_112:
        /* <DEDUP_REMOVED lines=11> */
.L_x_113:
        /* <DEDUP_REMOVED lines=11> */
.L_x_114:
        /* <DEDUP_REMOVED lines=11> */
.L_x_115:
        /* <DEDUP_REMOVED lines=11> */
.L_x_116:
        /* <DEDUP_REMOVED lines=11> */
.L_x_117:
        /* <DEDUP_REMOVED lines=11> */
.L_x_118:
        /* <DEDUP_REMOVED lines=11> */
.L_x_119:
        /* <DEDUP_REMOVED lines=11> */
.L_x_120:
        /* <DEDUP_REMOVED lines=11> */
.L_x_121:
        /* <DEDUP_REMOVED lines=11> */
.L_x_122:
[----:B--2---:R2:W3:Y:S02]  /*5870*/  SYNCS.PHASECHK.TRANS64.TRYWAIT P0, [R3+URZ], R0 ;  /* 0x00000000030075a7 */ /* 0x0044e4000800017f */
[----:B---3--:R-:W-:Y:S05]  /*5880*/  @!P0 NANOSLEEP.SYNCS 0x989680 ;  /* 0x009896800000895d */ /* 0x008fea0003900000 */
[----:B------:R-:W3:Y:S02]  /*5890*/  @!P0 SYNCS.PHASECHK.TRANS64 P0, [R3+URZ], R0 ;  /* 0x00000000030085a7 */ /* 0x000ee4000800007f */
[----:B---3--:R-:W-:Y:S05]  /*58a0*/  @P0 EXIT ;  /* 0x000000000000094d */ /* 0x008fea0003800000 */
[----:B------:R-:W-:Y:S05]  /*58b0*/  BRA `(.L_x_122) ;  /* 0xfffffffc00ec7947 */ /* 0x000fea000383ffff */
.L_x_123:
[----:B------:R-:W-:-:S00]  /*58c0*/  BRA `(.L_x_123) ;  /* 0xfffffffc00fc7947 */ /* 0x000fc0000383ffff */
[----:B------:R-:W-:-:S00]  /*58d0*/  NOP ;  /* 0x0000000000007918 */ /* 0x000fc00000000000 */
        /* <DEDUP_REMOVED lines=10> */
.L_x_124:


//--------------------- .nv.shared._ZN7cutlass13device_kernelINS_4conv6kernel13ConvUniversalINS1_16ConvProblemShapeILNS1_8OperatorE0ELi3EEENS1_10collective14CollectiveConvINS1_46MainloopSm90TmaGmmaWarpSpecializedImplicitGemmILS5_0ELi28ELi3EN4cute5tupleIJNSA_1CILi2EEENSC_ILi1EEESE_EEENS1_36KernelImplicitTmaWarpSpecializedSm90ELi1EEENSB_IJNSC_ILi64EEESI_NSB_IJNSC_ILi32EEEEEEEEENS_6half_tESM_NSA_8TiledMMAINSA_8MMA_AtomIJNSA_4SM904GMMA25MMA_64x64x16_F32F16F16_SSILNSQ_5MajorE0ELSS_0ELNSQ_7ScaleInE1ELST_1EEEEEENSA_6LayoutINSB_IJSE_SE_SE_EEENSB_IJNSC_ILi0EEESY_SY_EEEEENSB_IJNSA_10UnderscoreES11_S11_EEEEENS7_6detail26Sm90ImplicitGemmTileTraitsINSA_20SM90_TMA_LOAD_IM2COLENSA_14ComposedLayoutINSA_7SwizzleILi2ELi4ELi3EEENSA_18smem_ptr_flag_bitsILi16EEENSW_INSB_IJNSB_IJNSC_ILi8EEES1C_EEENSB_IJSJ_SE_EEENSB_IJSE_NSC_ILi28EEEEEEEEENSB_IJNSB_IJSJ_NSC_ILi256EEEEEENSB_IJSE_SY_EEENSB_IJSY_NSC_ILi2048EEEEEEEEEEEEEvEENS15_INSA_23SM90_TMA_LOAD_MULTICASTES1P_vEEEENS_8epilogue10collective6detail29Sm90TmaWarpSpecializedAdapterINS1V_15DefaultEpilogueISM_NSB_IJNSB_IJllllEEESE_SY_EEES20_NS1U_6thread17LinearCombinationISM_Li1EffLNS21_9ScaleType4KindE0ELNS_15FloatRoundStyleE2ESM_EENS_4gemm15EpilogueDefaultEEEEEvvEEEEvNT_6ParamsE --------------------------
	.section	.nv.shared._ZN7cutlass13device_kernelINS_4conv6kernel13ConvUniversalINS1_16ConvProblemShapeILNS1_8OperatorE0ELi3EEENS1_10collective14CollectiveConvINS1_46MainloopSm90TmaGmmaWarpSpecializedImplicitGemmILS5_0ELi28ELi3EN4cute5tupleIJNSA_1CILi2EEENSC_ILi1EEESE_EEENS1_36KernelImplicitTmaWarpSpecializedSm90ELi1EEENSB_IJNSC_ILi64EEESI_NSB_IJNSC_ILi32EEEEEEEEENS_6half_tESM_NSA_8TiledMMAINSA_8MMA_AtomIJNSA_4SM904GMMA25MMA_64x64x16_F32F16F16_SSILNSQ_5MajorE0ELSS_0ELNSQ_7ScaleInE1ELST_1EEEEEENSA_6LayoutINSB_IJSE_SE_SE_EEENSB_IJNSC_ILi0EEESY_SY_EEEEENSB_IJNSA_10UnderscoreES11_S11_EEEEENS7_6detail26Sm90ImplicitGemmTileTraitsINSA_20SM90_TMA_LOAD_IM2COLENSA_14ComposedLayoutINSA_7SwizzleILi2ELi4ELi3EEENSA_18smem_ptr_flag_bitsILi16EEENSW_INSB_IJNSB_IJNSC_ILi8EEES1C_EEENSB_IJSJ_SE_EEENSB_IJSE_NSC_ILi28EEEEEEEEENSB_IJNSB_IJSJ_NSC_ILi256EEEEEENSB_IJSE_SY_EEENSB_IJSY_NSC_ILi2048EEEEEEEEEEEEEvEENS15_INSA_23SM90_TMA_LOAD_MULTICASTES1P_vEEEENS_8epilogue10collective6detail29Sm90TmaWarpSpecializedAdapterINS1V_15DefaultEpilogueISM_NSB_IJNSB_IJllllEEESE_SY_EEES20_NS1U_6thread17LinearCombinationISM_Li1EffLNS21_9ScaleType4KindE0ELNS_15FloatRoundStyleE2ESM_EENS_4gemm15EpilogueDefaultEEEEEvvEEEEvNT_6ParamsE,"aw",@nobits
	.sectionflags	@""
	.align	16
	.zero		1024


//--------------------- .nv.shared.reserved.0     --------------------------
	.section	.nv.shared.reserved.0,"aw",@nobits
	.weak		__nv_reservedSMEM_offset_0_alias
	.size		__nv_reservedSMEM_offset_0_alias, 0, 0
	.other		__nv_reservedSMEM_offset_0_alias,@"STO_CUDA_RESERVED_SHARED STV_DEFAULT"
__nv_reservedSMEM_offset_0_alias:
	.zero		0


//--------------------- .nv.global                --------------------------
	.section	.nv.global,"aw",@nobits
.nv.global:
	.type		_ZN39_INTERNAL_78eea34e_4_k_cu_91fa1109_29154cute1_E,@object
	.size		_ZN39_INTERNAL_78eea34e_4_k_cu_91fa1109_29154cute1_E,(_ZN39_INTERNAL_78eea34e_4_k_cu_91fa1109_29154cuda3std3__45__cpo6cbeginE - _ZN39_INTERNAL_78eea34e_4_k_cu_91fa1109_29154cute1_E)
_ZN39_INTERNAL_78eea34e_4_k_cu_91fa1109_29154cute1_E:
	.zero		1
	.type		_ZN39_INTERNAL_78eea34e_4_k_cu_91fa1109_29154cuda3std3__45__cpo6cbeginE,@object
	.size		_ZN39_INTERNAL_78eea34e_4_k_cu_91fa1109_29154cuda3std3__45__cpo6cbeginE,(_ZN39_INTERNAL_78eea34e_4_k_cu_91fa1109_29154cuda3std3__48in_placeE - _ZN39_INTERNAL_78eea34e_4_k_cu_91fa1109_29154cuda3std3__45__cpo6cbeginE)
_ZN39_INTERNAL_78eea34e_4_k_cu_91fa1109_29154cuda3std3__45__cpo6cbeginE:
	.zero		1
	.type		_ZN39_INTERNAL_78eea34e_4_k_cu_91fa1109_29154cuda3std3__48in_placeE,@object
	.size		_ZN39_INTERNAL_78eea34e_4_k_cu_91fa1109_29154cuda3std3__48in_placeE,(_ZN39_INTERNAL_78eea34e_4_k_cu_91fa1109_29154cuda3std6ranges3__45__cpo9iter_moveE - _ZN39_INTERNAL_78eea34e_4_k_cu_91fa1109_29154cuda3std3__48in_placeE)
_ZN39_INTERNAL_78eea34e_4_k_cu_91fa1109_29154cuda3std3__48in_placeE:
	.zero		1
	.type		_ZN39_INTERNAL_78eea34e_4_k_cu_91fa1109_29154cuda3std6ranges3__45__cpo9iter_moveE,@object
	.size		_ZN39_INTERNAL_78eea34e_4_k_cu_91fa1109_29154cuda3std6ranges3__45__cpo9iter_moveE,(_ZN39_INTERNAL_78eea34e_4_k_cu_91fa1109_29154cuda3std3__45__cpo5beginE - _ZN39_INTERNAL_78eea34e_4_k_cu_91fa1109_29154cuda3std6ranges3__45__cpo9iter_moveE)
_ZN39_INTERNAL_78eea34e_4_k_cu_91fa1109_29154cuda3std6ranges3__45__cpo9iter_moveE:
	.zero		1
	.type		_ZN39_INTERNAL_78eea34e_4_k_cu_91fa1109_29154cuda3std3__45__cpo5beginE,@object
	.size		_ZN39_INTERNAL_78eea34e_4_k_cu_91fa1109_29154cuda3std3__45__cpo5beginE,(_ZN39_INTERNAL_78eea34e_4_k_cu_91fa1109_29154cuda3std3__441_GLOBAL__N__78eea34e_4_k_cu_91fa1109_29156ignoreE - _ZN39_INTERNAL_78eea34e_4_k_cu_91fa1109_29154cuda3std3__45__cpo5beginE)
_ZN39_INTERNAL_78eea34e_4_k_cu_91fa1109_29154cuda3std3__45__cpo5beginE:
	.zero		1
	.type		_ZN39_INTERNAL_78eea34e_4_k_cu_91fa1109_29154cuda3std3__441_GLOBAL__N__78eea34e_4_k_cu_91fa1109_29156ignoreE,@object
	.size		_ZN39_INTERNAL_78eea34e_4_k_cu_91fa1109_29154cuda3std3__441_GLOBAL__N__78eea34e_4_k_cu_91fa1109_29156ignoreE,(_ZN39_INTERNAL_78eea34e_4_k_cu_91fa1109_29154cute7productE - _ZN39_INTERNAL_78eea34e_4_k_cu_91fa1109_29154cuda3std3__441_GLOBAL__N__78eea34e_4_k_cu_91fa1109_29156ignoreE)
_ZN39_INTERNAL_78eea34e_4_k_cu_91fa1109_29154cuda3std3__441_GLOBAL__N__78eea34e_4_k_cu_91fa1109_29156ignoreE:
	.zero		1
	.type		_ZN39_INTERNAL_78eea34e_4_k_cu_91fa1109_29154cute7productE,@object
	.size		_ZN39_INTERNAL_78eea34e_4_k_cu_91fa1109_29154cute7productE,(_ZN39_INTERNAL_78eea34e_4_k_cu_91fa1109_29154cuda3std3__45__cpo3endE - _ZN39_INTERNAL_78eea34e_4_k_cu_91fa1109_29154cute7productE)
_ZN39_INTERNAL_78eea34e_4_k_cu_91fa1109_29154cute7productE:
	.zero		1
	.type		_ZN39_INTERNAL_78eea34e_4_k_cu_91fa1109_29154cuda3std3__45__cpo3endE,@object
	.size		_ZN39_INTERNAL_78eea34e_4_k_cu_91fa1109_29154cuda3std3__45__cpo3endE,(_ZN39_INTERNAL_78eea34e_4_k_cu_91fa1109_29154cuda3std3__419piecewise_constructE - _ZN39_INTERNAL_78eea34e_4_k_cu_91fa1109_29154cuda3std3__45__cpo3endE)
_ZN39_INTERNAL_78eea34e_4_k_cu_91fa1109_29154cuda3std3__45__cpo3endE:
	.zero		1
	.type		_ZN39_INTERNAL_78eea34e_4_k_cu_91fa1109_29154cuda3std3__419piecewise_constructE,@object
	.size		_ZN39_INTERNAL_78eea34e_4_k_cu_91fa1109_29154cuda3std3__419piecewise_constructE,(_ZN39_INTERNAL_78eea34e_4_k_cu_91fa1109_29154cuda3std3__45__cpo4cendE - _ZN39_INTERNAL_78eea34e_4_k_cu_91fa1109_29154cuda3std3__419piecewise_constructE)
_ZN39_INTERNAL_78eea34e_4_k_cu_91fa1109_29154cuda3std3__419piecewise_constructE:
	.zero		1
	.type		_ZN39_INTERNAL_78eea34e_4_k_cu_91fa1109_29154cuda3std3__45__cpo4cendE,@object
	.size		_ZN39_INTERNAL_78eea34e_4_k_cu_91fa1109_29154cuda3std3__45__cpo4cendE,(_ZN39_INTERNAL_78eea34e_4_k_cu_91fa1109_29154cuda3std6ranges3__45__cpo4swapE - _ZN39_INTERNAL_78eea34e_4_k_cu_91fa1109_29154cuda3std3__45__cpo4cendE)
_ZN39_INTERNAL_78eea34e_4_k_cu_91fa1109_29154cuda3std3__45__cpo4cendE:
	.zero		1
	.type		_ZN39_INTERNAL_78eea34e_4_k_cu_91fa1109_29154cuda3std6ranges3__45__cpo4swapE,@object
	.size		_ZN39_INTERNAL_78eea34e_4_k_cu_91fa1109_29154cuda3std6ranges3__45__cpo4swapE,(.L_7 - _ZN39_INTERNAL_78eea34e_4_k_cu_91fa1109_29154cuda3std6ranges3__45__cpo4swapE)
_ZN39_INTERNAL_78eea34e_4_k_cu_91fa1109_29154cuda3std6ranges3__45__cpo4swapE:
	.zero		1
.L_7:


//--------------------- .nv.constant0._ZN7cutlass13device_kernelINS_4conv6kernel13ConvUniversalINS1_16ConvProblemShapeILNS1_8OperatorE0ELi3EEENS1_10collective14CollectiveConvINS1_46MainloopSm90TmaGmmaWarpSpecializedImplicitGemmILS5_0ELi28ELi3EN4cute5tupleIJNSA_1CILi2EEENSC_ILi1EEESE_EEENS1_36KernelImplicitTmaWarpSpecializedSm90ELi1EEENSB_IJNSC_ILi64EEESI_NSB_IJNSC_ILi32EEEEEEEEENS_6half_tESM_NSA_8TiledMMAINSA_8MMA_AtomIJNSA_4SM904GMMA25MMA_64x64x16_F32F16F16_SSILNSQ_5MajorE0ELSS_0ELNSQ_7ScaleInE1ELST_1EEEEEENSA_6LayoutINSB_IJSE_SE_SE_EEENSB_IJNSC_ILi0EEESY_SY_EEEEENSB_IJNSA_10UnderscoreES11_S11_EEEEENS7_6detail26Sm90ImplicitGemmTileTraitsINSA_20SM90_TMA_LOAD_IM2COLENSA_14ComposedLayoutINSA_7SwizzleILi2ELi4ELi3EEENSA_18smem_ptr_flag_bitsILi16EEENSW_INSB_IJNSB_IJNSC_ILi8EEES1C_EEENSB_IJSJ_SE_EEENSB_IJSE_NSC_ILi28EEEEEEEEENSB_IJNSB_IJSJ_NSC_ILi256EEEEEENSB_IJSE_SY_EEENSB_IJSY_NSC_ILi2048EEEEEEEEEEEEEvEENS15_INSA_23SM90_TMA_LOAD_MULTICASTES1P_vEEEENS_8epilogue10collective6detail29Sm90TmaWarpSpecializedAdapterINS1V_15DefaultEpilogueISM_NSB_IJNSB_IJllllEEESE_SY_EEES20_NS1U_6thread17LinearCombinationISM_Li1EffLNS21_9ScaleType4KindE0ELNS_15FloatRoundStyleE2ESM_EENS_4gemm15EpilogueDefaultEEEEEvvEEEEvNT_6ParamsE --------------------------
	.section	.nv.constant0._ZN7cutlass13device_kernelINS_4conv6kernel13ConvUniversalINS1_16ConvProblemShapeILNS1_8OperatorE0ELi3EEENS1_10collective14CollectiveConvINS1_46MainloopSm90TmaGmmaWarpSpecializedImplicitGemmILS5_0ELi28ELi3EN4cute5tupleIJNSA_1CILi2EEENSC_ILi1EEESE_EEENS1_36KernelImplicitTmaWarpSpecializedSm90ELi1EEENSB_IJNSC_ILi64EEESI_NSB_IJNSC_ILi32EEEEEEEEENS_6half_tESM_NSA_8TiledMMAINSA_8MMA_AtomIJNSA_4SM904GMMA25MMA_64x64x16_F32F16F16_SSILNSQ_5MajorE0ELSS_0ELNSQ_7ScaleInE1ELST_1EEEEEENSA_6LayoutINSB_IJSE_SE_SE_EEENSB_IJNSC_ILi0EEESY_SY_EEEEENSB_IJNSA_10UnderscoreES11_S11_EEEEENS7_6detail26Sm90ImplicitGemmTileTraitsINSA_20SM90_TMA_LOAD_IM2COLENSA_14ComposedLayoutINSA_7SwizzleILi2ELi4ELi3EEENSA_18smem_ptr_flag_bitsILi16EEENSW_INSB_IJNSB_IJNSC_ILi8EEES1C_EEENSB_IJSJ_SE_EEENSB_IJSE_NSC_ILi28EEEEEEEEENSB_IJNSB_IJSJ_NSC_ILi256EEEEEENSB_IJSE_SY_EEENSB_IJSY_NSC_ILi2048EEEEEEEEEEEEEvEENS15_INSA_23SM90_TMA_LOAD_MULTICASTES1P_vEEEENS_8epilogue10collective6detail29Sm90TmaWarpSpecializedAdapterINS1V_15DefaultEpilogueISM_NSB_IJNSB_IJllllEEESE_SY_EEES20_NS1U_6thread17LinearCombinationISM_Li1EffLNS21_9ScaleType4KindE0ELNS_15FloatRoundStyleE2ESM_EENS_4gemm15EpilogueDefaultEEEEEvvEEEEvNT_6ParamsE,"a",@progbits
	.sectionflags	@""
	.align	4
.nv.constant0._ZN7cutlass13device_kernelINS_4conv6kernel13ConvUniversalINS1_16ConvProblemShapeILNS1_8OperatorE0ELi3EEENS1_10collective14CollectiveConvINS1_46MainloopSm90TmaGmmaWarpSpecializedImplicitGemmILS5_0ELi28ELi3EN4cute5tupleIJNSA_1CILi2EEENSC_ILi1EEESE_EEENS1_36KernelImplicitTmaWarpSpecializedSm90ELi1EEENSB_IJNSC_ILi64EEESI_NSB_IJNSC_ILi32EEEEEEEEENS_6half_tESM_NSA_8TiledMMAINSA_8MMA_AtomIJNSA_4SM904GMMA25MMA_64x64x16_F32F16F16_SSILNSQ_5MajorE0ELSS_0ELNSQ_7ScaleInE1ELST_1EEEEEENSA_6LayoutINSB_IJSE_SE_SE_EEENSB_IJNSC_ILi0EEESY_SY_EEEEENSB_IJNSA_10UnderscoreES11_S11_EEEEENS7_6detail26Sm90ImplicitGemmTileTraitsINSA_20SM90_TMA_LOAD_IM2COLENSA_14ComposedLayoutINSA_7SwizzleILi2ELi4ELi3EEENSA_18smem_ptr_flag_bitsILi16EEENSW_INSB_IJNSB_IJNSC_ILi8EEES1C_EEENSB_IJSJ_SE_EEENSB_IJSE_NSC_ILi28EEEEEEEEENSB_IJNSB_IJSJ_NSC_ILi256EEEEEENSB_IJSE_SY_EEENSB_IJSY_NSC_ILi2048EEEEEEEEEEEEEvEENS15_INSA_23SM90_TMA_LOAD_MULTICASTES1P_vEEEENS_8epilogue10collective6detail29Sm90TmaWarpSpecializedAdapterINS1V_15DefaultEpilogueISM_NSB_IJNSB_IJllllEEESE_SY_EEES20_NS1U_6thread17LinearCombinationISM_Li1EffLNS21_9ScaleType4KindE0ELNS_15FloatRoundStyleE2ESM_EENS_4gemm15EpilogueDefaultEEEEEvvEEEEvNT_6ParamsE:
	.zero		1664


//--------------------- SYMBOLS --------------------------

	.type		.nv.reservedSmem.offset0,@object
	.size		.nv.reservedSmem.offset0,0x4
